//
// Generated by NVIDIA NVVM Compiler
//
// Compiler Build ID: CL-36424714
// Cuda compilation tools, release 13.0, V13.0.88
// Based on NVVM 20.0.0
//

.version 9.0
.target sm_100
.address_size 64

	// .globl	_Z10update_rhsPdS_S_i
.const .align 8 .b8 devp[400];
.global .align 4 .b8 __cudart_i2opi_f[24] = {65, 144, 67, 60, 153, 149, 98, 219, 192, 221, 52, 245, 209, 87, 39, 252, 41, 21, 68, 78, 110, 131, 249, 162};

.visible .entry _Z10update_rhsPdS_S_i(
	.param .u64 .ptr .align 1 _Z10update_rhsPdS_S_i_param_0,
	.param .u64 .ptr .align 1 _Z10update_rhsPdS_S_i_param_1,
	.param .u64 .ptr .align 1 _Z10update_rhsPdS_S_i_param_2,
	.param .u32 _Z10update_rhsPdS_S_i_param_3
)
{
	.local .align 4 .b8 	__local_depot0[28];
	.reg .b64 	%SP;
	.reg .b64 	%SPL;
	.reg .pred 	%p<16>;
	.reg .b32 	%r<61>;
	.reg .b32 	%f<36>;
	.reg .b64 	%rd<37>;
	.reg .b64 	%fd<169>;

	mov.u64 	%SPL, __local_depot0;
	ld.param.u64 	%rd12, [_Z10update_rhsPdS_S_i_param_0];
	ld.param.u64 	%rd13, [_Z10update_rhsPdS_S_i_param_1];
	ld.param.u64 	%rd14, [_Z10update_rhsPdS_S_i_param_2];
	ld.param.u32 	%r18, [_Z10update_rhsPdS_S_i_param_3];
	add.u64 	%rd1, %SPL, 0;
	mov.u32 	%r19, %ctaid.x;
	mov.u32 	%r20, %ntid.x;
	mov.u32 	%r21, %tid.x;
	mad.lo.s32 	%r1, %r19, %r20, %r21;
	setp.ge.s32 	%p1, %r1, %r18;
	@%p1 bra 	$L__BB0_19;
	cvta.to.global.u64 	%rd16, %rd12;
	mul.wide.s32 	%rd17, %r1, 8;
	add.s64 	%rd18, %rd16, %rd17;
	ld.global.f64 	%fd1, [%rd18];
	mul.wide.s32 	%rd2, %r18, 8;
	add.s64 	%rd19, %rd18, %rd2;
	ld.global.f64 	%fd2, [%rd19];
	add.s64 	%rd20, %rd19, %rd2;
	ld.global.f64 	%fd3, [%rd20];
	ld.const.f64 	%fd25, [devp];
	ld.const.f64 	%fd26, [devp+80];
	ld.const.f64 	%fd27, [devp+64];
	sub.f64 	%fd28, %fd1, %fd27;
	mul.f64 	%fd29, %fd26, %fd28;
	sub.f64 	%fd4, %fd25, %fd29;
	ld.const.f64 	%fd5, [devp+48];
	ld.const.f64 	%fd30, [devp+16];
	sub.f64 	%fd31, %fd1, %fd30;
	ld.const.f64 	%fd32, [devp+24];
	div.rn.f64 	%fd6, %fd31, %fd32;
	{
	.reg .b32 %temp; 
	mov.b64 	{%temp, %r22}, %fd6;
	}
	and.b32  	%r2, %r22, 2147483647;
	{
	.reg .b32 %temp; 
	mov.b64 	{%r23, %temp}, %fd6;
	}
	mov.b64 	%fd7, {%r23, %r2};
	setp.ltu.f64 	%p2, %fd7, 0d3FE4F92224DD2F1A;
	@%p2 bra 	$L__BB0_3;
	add.f64 	%fd33, %fd7, %fd7;
	cvt.rn.f32.f64 	%f7, %fd33;
	mul.f32 	%f8, %f7, 0f3FB8AA3B;
	cvt.rni.f32.f32 	%f9, %f8;
	cvt.f64.f32 	%fd34, %f9;
	fma.rn.f64 	%fd35, %fd34, 0dBFE62E42FEFA39EF, %fd33;
	fma.rn.f64 	%fd36, %fd35, 0d3E5AE904A4741B81, 0d3E928A27F89B6999;
	fma.rn.f64 	%fd37, %fd36, %fd35, 0d3EC71DE715FF7E07;
	fma.rn.f64 	%fd38, %fd37, %fd35, 0d3EFA019A6B0AC45A;
	fma.rn.f64 	%fd39, %fd38, %fd35, 0d3F2A01A017EED94F;
	fma.rn.f64 	%fd40, %fd39, %fd35, 0d3F56C16C17F2A71B;
	fma.rn.f64 	%fd41, %fd40, %fd35, 0d3F811111111173C4;
	fma.rn.f64 	%fd42, %fd41, %fd35, 0d3FA555555555211A;
	fma.rn.f64 	%fd43, %fd42, %fd35, 0d3FC5555555555540;
	fma.rn.f64 	%fd44, %fd43, %fd35, 0d3FE0000000000005;
	mul.f64 	%fd45, %fd35, %fd44;
	fma.rn.f64 	%fd46, %fd45, %fd35, %fd35;
	ex2.approx.ftz.f32 	%f10, %f9;
	cvt.f64.f32 	%fd47, %f10;
	mov.f64 	%fd48, 0d3FF0000000000000;
	sub.f64 	%fd49, %fd48, %fd47;
	neg.f64 	%fd50, %fd46;
	fma.rn.f64 	%fd51, %fd50, %fd47, %fd49;
	mov.f64 	%fd52, 0d4000000000000000;
	sub.f64 	%fd53, %fd52, %fd51;
	rcp.approx.ftz.f64 	%fd54, %fd53;
	neg.f64 	%fd55, %fd53;
	fma.rn.f64 	%fd56, %fd55, %fd54, 0d3FF0000000000000;
	fma.rn.f64 	%fd57, %fd56, %fd56, %fd56;
	fma.rn.f64 	%fd58, %fd57, %fd54, %fd54;
	fma.rn.f64 	%fd59, %fd58, 0dC000000000000000, 0d3FF0000000000000;
	setp.gt.u32 	%p3, %r2, 1077088193;
	selp.f64 	%fd60, 0d3FF0000000000000, %fd59, %p3;
	copysign.f64 	%fd166, %fd6, %fd60;
	bra.uni 	$L__BB0_4;
$L__BB0_3:
	mul.f64 	%fd61, %fd6, %fd6;
	fma.rn.f64 	%fd62, %fd61, 0dBEF0BC46E2F5E964, 0d3F14359F420AFC3D;
	fma.rn.f64 	%fd63, %fd62, %fd61, 0dBF2DF9F0728C5D84;
	fma.rn.f64 	%fd64, %fd63, %fd61, 0d3F4337D1CEC4F033;
	fma.rn.f64 	%fd65, %fd64, %fd61, 0dBF57D6E9674335B3;
	fma.rn.f64 	%fd66, %fd65, %fd61, 0d3F6D6D000D7AAD3D;
	fma.rn.f64 	%fd67, %fd66, %fd61, 0dBF8226E1F3CF1EF5;
	fma.rn.f64 	%fd68, %fd67, %fd61, 0d3F9664F47EC0C8CF;
	fma.rn.f64 	%fd69, %fd68, %fd61, 0dBFABA1BA1B80AB40;
	fma.rn.f64 	%fd70, %fd69, %fd61, 0d3FC111111110FA4A;
	fma.rn.f64 	%fd71, %fd70, %fd61, 0dBFD5555555555550;
	fma.rn.f64 	%fd72, %fd71, %fd61, 0d0000000000000000;
	fma.rn.f64 	%fd166, %fd72, %fd6, %fd6;
$L__BB0_4:
	add.f64 	%fd73, %fd166, 0d3FF0000000000000;
	mul.f64 	%fd74, %fd73, 0dBFE0000000000000;
	add.f64 	%fd75, %fd1, 0dBFF0000000000000;
	mul.f64 	%fd76, %fd75, %fd5;
	fma.rn.f64 	%fd77, %fd76, %fd74, %fd4;
	ld.const.f64 	%fd78, [devp+72];
	mul.f64 	%fd79, %fd2, %fd78;
	ld.const.f64 	%fd80, [devp+56];
	sub.f64 	%fd81, %fd1, %fd80;
	mul.f64 	%fd82, %fd79, %fd81;
	sub.f64 	%fd83, %fd77, %fd82;
	ld.const.f64 	%fd84, [devp+96];
	cvta.to.global.u64 	%rd21, %rd14;
	add.s64 	%rd23, %rd21, %rd17;
	ld.global.f64 	%fd85, [%rd23];
	mul.f64 	%fd86, %fd84, %fd85;
	ld.const.f64 	%fd87, [devp+104];
	sub.f64 	%fd88, %fd1, %fd87;
	mul.f64 	%fd89, %fd86, %fd88;
	sub.f64 	%fd90, %fd83, %fd89;
	cvta.to.global.u64 	%rd24, %rd13;
	add.s64 	%rd3, %rd24, %rd17;
	st.global.f64 	[%rd3], %fd90;
	ld.const.f64 	%fd11, [devp+8];
	ld.const.f64 	%fd91, [devp+32];
	sub.f64 	%fd12, %fd1, %fd91;
	ld.const.f64 	%fd13, [devp+40];
	add.f64 	%fd92, %fd13, %fd13;
	div.rn.f64 	%fd14, %fd12, %fd92;
	{
	.reg .b32 %temp; 
	mov.b64 	{%temp, %r24}, %fd14;
	}
	and.b32  	%r25, %r24, 2147483647;
	{
	.reg .b32 %temp; 
	mov.b64 	{%r26, %temp}, %fd14;
	}
	mov.b64 	%fd15, {%r26, %r25};
	{
	.reg .b32 %temp; 
	mov.b64 	{%temp, %r27}, %fd15;
	}
	setp.gt.u32 	%p4, %r27, 1082536910;
	@%p4 bra 	$L__BB0_6;
	fma.rn.f64 	%fd93, %fd15, 0d3FF71547652B82FE, 0d4338000000000000;
	{
	.reg .b32 %temp; 
	mov.b64 	{%r28, %temp}, %fd93;
	}
	mov.f64 	%fd94, 0dC338000000000000;
	add.rn.f64 	%fd95, %fd93, %fd94;
	fma.rn.f64 	%fd96, %fd95, 0dBFE62E42FEFA39EF, %fd15;
	fma.rn.f64 	%fd97, %fd95, 0dBC7ABC9E3B39803F, %fd96;
	fma.rn.f64 	%fd98, %fd97, 0d3E5ADE1569CE2BDF, 0d3E928AF3FCA213EA;
	fma.rn.f64 	%fd99, %fd98, %fd97, 0d3EC71DEE62401315;
	fma.rn.f64 	%fd100, %fd99, %fd97, 0d3EFA01997C89EB71;
	fma.rn.f64 	%fd101, %fd100, %fd97, 0d3F2A01A014761F65;
	fma.rn.f64 	%fd102, %fd101, %fd97, 0d3F56C16C1852B7AF;
	fma.rn.f64 	%fd103, %fd102, %fd97, 0d3F81111111122322;
	fma.rn.f64 	%fd104, %fd103, %fd97, 0d3FA55555555502A1;
	fma.rn.f64 	%fd105, %fd104, %fd97, 0d3FC5555555555511;
	fma.rn.f64 	%fd106, %fd105, %fd97, 0d3FE000000000000B;
	fma.rn.f64 	%fd107, %fd106, %fd97, 0d3FF0000000000000;
	fma.rn.f64 	%fd108, %fd107, %fd97, 0d3FF0000000000000;
	shl.b32 	%r29, %r28, 20;
	{
	.reg .b32 %temp; 
	mov.b64 	{%r30, %temp}, %fd108;
	}
	{
	.reg .b32 %temp; 
	mov.b64 	{%temp, %r31}, %fd108;
	}
	add.s32 	%r32, %r29, %r31;
	add.s32 	%r33, %r32, -2097152;
	mov.b64 	%fd109, {%r30, %r33};
	rcp.approx.ftz.f64 	%fd110, %fd109;
	neg.f64 	%fd111, %fd109;
	fma.rn.f64 	%fd112, %fd111, %fd110, 0d3FF0000000000000;
	fma.rn.f64 	%fd113, %fd112, %fd112, %fd112;
	fma.rn.f64 	%fd114, %fd113, %fd110, %fd110;
	fma.rn.f64 	%fd167, %fd114, 0d3FB0000000000000, %fd109;
	bra.uni 	$L__BB0_7;
$L__BB0_6:
	setp.le.f64 	%p5, %fd14, 0d7FF0000000000000;
	selp.f64 	%fd167, 0d7FF0000000000000, %fd14, %p5;
$L__BB0_7:
	add.f64 	%fd115, %fd167, %fd167;
	mul.f64 	%fd19, %fd11, %fd115;
	div.rn.f64 	%fd20, %fd12, %fd13;
	{
	.reg .b32 %temp; 
	mov.b64 	{%temp, %r34}, %fd20;
	}
	and.b32  	%r3, %r34, 2147483647;
	{
	.reg .b32 %temp; 
	mov.b64 	{%r35, %temp}, %fd20;
	}
	mov.b64 	%fd21, {%r35, %r3};
	setp.ltu.f64 	%p6, %fd21, 0d3FE4F92224DD2F1A;
	@%p6 bra 	$L__BB0_9;
	add.f64 	%fd116, %fd21, %fd21;
	cvt.rn.f32.f64 	%f11, %fd116;
	mul.f32 	%f12, %f11, 0f3FB8AA3B;
	cvt.rni.f32.f32 	%f13, %f12;
	cvt.f64.f32 	%fd117, %f13;
	fma.rn.f64 	%fd118, %fd117, 0dBFE62E42FEFA39EF, %fd116;
	fma.rn.f64 	%fd119, %fd118, 0d3E5AE904A4741B81, 0d3E928A27F89B6999;
	fma.rn.f64 	%fd120, %fd119, %fd118, 0d3EC71DE715FF7E07;
	fma.rn.f64 	%fd121, %fd120, %fd118, 0d3EFA019A6B0AC45A;
	fma.rn.f64 	%fd122, %fd121, %fd118, 0d3F2A01A017EED94F;
	fma.rn.f64 	%fd123, %fd122, %fd118, 0d3F56C16C17F2A71B;
	fma.rn.f64 	%fd124, %fd123, %fd118, 0d3F811111111173C4;
	fma.rn.f64 	%fd125, %fd124, %fd118, 0d3FA555555555211A;
	fma.rn.f64 	%fd126, %fd125, %fd118, 0d3FC5555555555540;
	fma.rn.f64 	%fd127, %fd126, %fd118, 0d3FE0000000000005;
	mul.f64 	%fd128, %fd118, %fd127;
	fma.rn.f64 	%fd129, %fd128, %fd118, %fd118;
	ex2.approx.ftz.f32 	%f14, %f13;
	cvt.f64.f32 	%fd130, %f14;
	mov.f64 	%fd131, 0d3FF0000000000000;
	sub.f64 	%fd132, %fd131, %fd130;
	neg.f64 	%fd133, %fd129;
	fma.rn.f64 	%fd134, %fd133, %fd130, %fd132;
	mov.f64 	%fd135, 0d4000000000000000;
	sub.f64 	%fd136, %fd135, %fd134;
	rcp.approx.ftz.f64 	%fd137, %fd136;
	neg.f64 	%fd138, %fd136;
	fma.rn.f64 	%fd139, %fd138, %fd137, 0d3FF0000000000000;
	fma.rn.f64 	%fd140, %fd139, %fd139, %fd139;
	fma.rn.f64 	%fd141, %fd140, %fd137, %fd137;
	fma.rn.f64 	%fd142, %fd141, 0dC000000000000000, 0d3FF0000000000000;
	setp.gt.u32 	%p7, %r3, 1077088193;
	selp.f64 	%fd143, 0d3FF0000000000000, %fd142, %p7;
	copysign.f64 	%fd168, %fd20, %fd143;
	bra.uni 	$L__BB0_10;
$L__BB0_9:
	mul.f64 	%fd144, %fd20, %fd20;
	fma.rn.f64 	%fd145, %fd144, 0dBEF0BC46E2F5E964, 0d3F14359F420AFC3D;
	fma.rn.f64 	%fd146, %fd145, %fd144, 0dBF2DF9F0728C5D84;
	fma.rn.f64 	%fd147, %fd146, %fd144, 0d3F4337D1CEC4F033;
	fma.rn.f64 	%fd148, %fd147, %fd144, 0dBF57D6E9674335B3;
	fma.rn.f64 	%fd149, %fd148, %fd144, 0d3F6D6D000D7AAD3D;
	fma.rn.f64 	%fd150, %fd149, %fd144, 0dBF8226E1F3CF1EF5;
	fma.rn.f64 	%fd151, %fd150, %fd144, 0d3F9664F47EC0C8CF;
	fma.rn.f64 	%fd152, %fd151, %fd144, 0dBFABA1BA1B80AB40;
	fma.rn.f64 	%fd153, %fd152, %fd144, 0d3FC111111110FA4A;
	fma.rn.f64 	%fd154, %fd153, %fd144, 0dBFD5555555555550;
	fma.rn.f64 	%fd155, %fd154, %fd144, 0d0000000000000000;
	fma.rn.f64 	%fd168, %fd155, %fd20, %fd20;
$L__BB0_10:
	add.f64 	%fd156, %fd168, 0d3FF0000000000000;
	mul.f64 	%fd157, %fd156, 0d3FE0000000000000;
	sub.f64 	%fd158, %fd157, %fd2;
	mul.f64 	%fd159, %fd19, %fd158;
	add.s64 	%rd4, %rd3, %rd2;
	st.global.f64 	[%rd4], %fd159;
	cvt.rn.f32.f64 	%f1, %fd1;
	mul.f32 	%f15, %f1, 0f3F22F983;
	cvt.rni.s32.f32 	%r60, %f15;
	cvt.rn.f32.s32 	%f16, %r60;
	fma.rn.f32 	%f17, %f16, 0fBFC90FDA, %f1;
	fma.rn.f32 	%f18, %f16, 0fB3A22168, %f17;
	fma.rn.f32 	%f35, %f16, 0fA7C234C5, %f18;
	abs.f32 	%f3, %f1;
	setp.ltu.f32 	%p8, %f3, 0f47CE4780;
	@%p8 bra 	$L__BB0_18;
	setp.neu.f32 	%p9, %f3, 0f7F800000;
	@%p9 bra 	$L__BB0_13;
	mov.f32 	%f21, 0f00000000;
	mul.rn.f32 	%f35, %f1, %f21;
	mov.b32 	%r60, 0;
	bra.uni 	$L__BB0_18;
$L__BB0_13:
	mov.b32 	%r5, %f1;
	shl.b32 	%r37, %r5, 8;
	or.b32  	%r6, %r37, -2147483648;
	mov.b64 	%rd36, 0;
	mov.b32 	%r57, 0;
	mov.u64 	%rd34, __cudart_i2opi_f;
	mov.u64 	%rd35, %rd1;
$L__BB0_14:
	.pragma "nounroll";
	ld.global.nc.u32 	%r38, [%rd34];
	mad.wide.u32 	%rd27, %r38, %r6, %rd36;
	shr.u64 	%rd36, %rd27, 32;
	st.local.u32 	[%rd35], %rd27;
	add.s32 	%r57, %r57, 1;
	add.s64 	%rd35, %rd35, 4;
	add.s64 	%rd34, %rd34, 4;
	setp.ne.s32 	%p10, %r57, 6;
	@%p10 bra 	$L__BB0_14;
	shr.u32 	%r39, %r5, 23;
	st.local.u32 	[%rd1+24], %rd36;
	and.b32  	%r9, %r39, 31;
	and.b32  	%r40, %r39, 224;
	add.s32 	%r41, %r40, -128;
	shr.u32 	%r42, %r41, 5;
	mul.wide.u32 	%rd28, %r42, 4;
	sub.s64 	%rd11, %rd1, %rd28;
	ld.local.u32 	%r58, [%rd11+24];
	ld.local.u32 	%r59, [%rd11+20];
	setp.eq.s32 	%p11, %r9, 0;
	@%p11 bra 	$L__BB0_17;
	shf.l.wrap.b32 	%r58, %r59, %r58, %r9;
	ld.local.u32 	%r43, [%rd11+16];
	shf.l.wrap.b32 	%r59, %r43, %r59, %r9;
$L__BB0_17:
	shr.u32 	%r44, %r58, 30;
	shf.l.wrap.b32 	%r45, %r59, %r58, 2;
	shl.b32 	%r46, %r59, 2;
	shr.u32 	%r47, %r45, 31;
	add.s32 	%r48, %r47, %r44;
	neg.s32 	%r49, %r48;
	setp.lt.s32 	%p12, %r5, 0;
	selp.b32 	%r60, %r49, %r48, %p12;
	xor.b32  	%r50, %r45, %r5;
	shr.s32 	%r51, %r45, 31;
	xor.b32  	%r52, %r51, %r45;
	xor.b32  	%r53, %r51, %r46;
	cvt.u64.u32 	%rd29, %r52;
	shl.b64 	%rd30, %rd29, 32;
	cvt.u64.u32 	%rd31, %r53;
	or.b64  	%rd32, %rd30, %rd31;
	cvt.rn.f64.s64 	%fd160, %rd32;
	mul.f64 	%fd161, %fd160, 0d3BF921FB54442D19;
	cvt.rn.f32.f64 	%f19, %fd161;
	neg.f32 	%f20, %f19;
	setp.lt.s32 	%p13, %r50, 0;
	selp.f32 	%f35, %f20, %f19, %p13;
$L__BB0_18:
	mul.rn.f32 	%f22, %f35, %f35;
	and.b32  	%r55, %r60, 1;
	setp.eq.b32 	%p14, %r55, 1;
	selp.f32 	%f23, 0f3F800000, %f35, %p14;
	fma.rn.f32 	%f24, %f22, %f23, 0f00000000;
	fma.rn.f32 	%f25, %f22, 0f37CBAC00, 0fBAB607ED;
	selp.f32 	%f26, %f25, 0fB94D4153, %p14;
	selp.f32 	%f27, 0f3D2AAABB, 0f3C0885E4, %p14;
	fma.rn.f32 	%f28, %f26, %f22, %f27;
	selp.f32 	%f29, 0fBEFFFFFF, 0fBE2AAAA8, %p14;
	fma.rn.f32 	%f30, %f28, %f22, %f29;
	fma.rn.f32 	%f31, %f30, %f24, %f23;
	and.b32  	%r56, %r60, 2;
	setp.eq.s32 	%p15, %r56, 0;
	mov.f32 	%f32, 0f00000000;
	sub.f32 	%f33, %f32, %f31;
	selp.f32 	%f34, %f31, %f33, %p15;
	cvt.f64.f32 	%fd162, %f34;
	sub.f64 	%fd163, %fd162, %fd3;
	ld.const.f64 	%fd164, [devp+88];
	div.rn.f64 	%fd165, %fd163, %fd164;
	add.s64 	%rd33, %rd4, %rd2;
	st.global.f64 	[%rd33], %fd165;
$L__BB0_19:
	ret;

}


// ===== COMPILED SASS (sm_100) =====

	.target	sm_100

	.elftype	@"ET_EXEC"


//--------------------- .note.nv.tkinfo           --------------------------
	.section	.note.nv.tkinfo,"",@"SHT_NOTE"
	.sectionflags	@"SHF_NOTE_NV_TKINFO"
	.tkinfo
        /*0018*/ 	.word	0x00000002
        /*0030*/ 	.string	""
        /*0030*/ 	.string	"ptxas"
        /*0030*/ 	.string	"Cuda compilation tools, release 13.0, V13.0.88"
        /*0030*/ 	.string	"Build cuda_13.0.r13.0/compiler.36424714_0"
        /*0030*/ 	.string	"-arch sm_100 -m 64 "



//--------------------- .note.nv.cuinfo           --------------------------
	.section	.note.nv.cuinfo,"",@"SHT_NOTE"
	.sectionflags	@"SHF_NOTE_NV_CUINFO"
        /*0018*/ 	.short	0x0002
        /*001a*/ 	.short	0x0064
        /*001c*/ 	.short	0x0082
	.zero		2


//--------------------- .nv.info                  --------------------------
	.section	.nv.info,"",@"SHT_CUDA_INFO"
	.align	4


	//----- nvinfo : EIATTR_REGCOUNT
	.align		4
        /*0000*/ 	.byte	0x04, 0x2f
        /*0002*/ 	.short	(.L_3 - .L_2)
	.align		4
.L_2:
        /*0004*/ 	.word	index@(_Z10update_rhsPdS_S_i)
        /*0008*/ 	.word	0x00000022


	//----- nvinfo : EIATTR_FRAME_SIZE
	.align		4
.L_3:
        /*000c*/ 	.byte	0x04, 0x11
        /*000e*/ 	.short	(.L_5 - .L_4)
	.align		4
.L_4:
        /*0010*/ 	.word	index@($__internal_0_$__cuda_sm20_div_rn_f64_full)
        /*0014*/ 	.word	0x00000000


	//----- nvinfo : EIATTR_FRAME_SIZE
	.align		4
.L_5:
        /*0018*/ 	.byte	0x04, 0x11
        /*001a*/ 	.short	(.L_7 - .L_6)
	.align		4
.L_6:
        /*001c*/ 	.word	index@(_Z10update_rhsPdS_S_i)
        /*0020*/ 	.word	0x00000000


	//----- nvinfo : EIATTR_MIN_STACK_SIZE
	.align		4
.L_7:
        /*0024*/ 	.byte	0x04, 0x12
        /*0026*/ 	.short	(.L_9 - .L_8)
	.align		4
.L_8:
        /*0028*/ 	.word	index@(_Z10update_rhsPdS_S_i)
        /*002c*/ 	.word	0x00000000
.L_9:


//--------------------- .nv.compat                --------------------------
	.section	.nv.compat,"",@"SHT_CUDA_COMPAT_INFO"
	.align	4
        /*0000*/ 	.byte	0x02, 0x09, 0x00, 0x00, 0x02, 0x02, 0x01, 0x00, 0x02, 0x05, 0x05, 0x00, 0x03, 0x07, 0x01, 0x01
        /*0010*/ 	.byte	0x02, 0x03, 0x00, 0x00, 0x02, 0x06, 0x01, 0x00, 0x04, 0x0b, 0x08, 0x00, 0x01, 0x00, 0x00, 0x00
        /*0020*/ 	.byte	0x00, 0x00, 0x00, 0x00


//--------------------- .nv.info._Z10update_rhsPdS_S_i --------------------------
	.section	.nv.info._Z10update_rhsPdS_S_i,"",@"SHT_CUDA_INFO"
	.sectionflags	@""
	.align	4


	//----- nvinfo : EIATTR_CUDA_API_VERSION
	.align		4
        /*0000*/ 	.byte	0x04, 0x37
        /*0002*/ 	.short	(.L_11 - .L_10)
.L_10:
        /*0004*/ 	.word	0x00000082


	//----- nvinfo : EIATTR_KPARAM_INFO
	.align		4
.L_11:
        /*0008*/ 	.byte	0x04, 0x17
        /*000a*/ 	.short	(.L_13 - .L_12)
.L_12:
        /*000c*/ 	.word	0x00000000
        /*0010*/ 	.short	0x0003
        /*0012*/ 	.short	0x0018
        /*0014*/ 	.byte	0x00, 0xf0, 0x11, 0x00


	//----- nvinfo : EIATTR_KPARAM_INFO
	.align		4
.L_13:
        /*0018*/ 	.byte	0x04, 0x17
        /*001a*/ 	.short	(.L_15 - .L_14)
.L_14:
        /*001c*/ 	.word	0x00000000
        /*0020*/ 	.short	0x0002
        /*0022*/ 	.short	0x0010
        /*0024*/ 	.byte	0x00, 0xf5, 0x21, 0x00


	//----- nvinfo : EIATTR_KPARAM_INFO
	.align		4
.L_15:
        /*0028*/ 	.byte	0x04, 0x17
        /*002a*/ 	.short	(.L_17 - .L_16)
.L_16:
        /*002c*/ 	.word	0x00000000
        /*0030*/ 	.short	0x0001
        /*0032*/ 	.short	0x0008
        /*0034*/ 	.byte	0x00, 0xf5, 0x21, 0x00


	//----- nvinfo : EIATTR_KPARAM_INFO
	.align		4
.L_17:
        /*0038*/ 	.byte	0x04, 0x17
        /*003a*/ 	.short	(.L_19 - .L_18)
.L_18:
        /*003c*/ 	.word	0x00000000
        /*0040*/ 	.short	0x0000
        /*0042*/ 	.short	0x0000
        /*0044*/ 	.byte	0x00, 0xf5, 0x21, 0x00


	//----- nvinfo : EIATTR_SPARSE_MMA_MASK
	.align		4
.L_19:
        /*0048*/ 	.byte	0x03, 0x50
        /*004a*/ 	.short	0x0000


	//----- nvinfo : EIATTR_MAXREG_COUNT
	.align		4
        /*004c*/ 	.byte	0x03, 0x1b
        /*004e*/ 	.short	0x00ff


	//----- nvinfo : EIATTR_MERCURY_ISA_VERSION
	.align		4
        /*0050*/ 	.byte	0x03, 0x5f
        /*0052*/ 	.short	0x0101


	//----- nvinfo : EIATTR_VRC_CTA_INIT_COUNT
	.align		4
        /*0054*/ 	.byte	0x02, 0x4a
	.zero		1
	.zero		1


	//----- nvinfo : EIATTR_EXIT_INSTR_OFFSETS
	.align		4
        /*0058*/ 	.byte	0x04, 0x1c
        /*005a*/ 	.short	(.L_21 - .L_20)


	//   ....[0]....
.L_20:
        /*005c*/ 	.word	0x00000070


	//   ....[1]....
        /*0060*/ 	.word	0x00002230


	//----- nvinfo : EIATTR_CRS_STACK_SIZE
	.align		4
.L_21:
        /*0064*/ 	.byte	0x04, 0x1e
        /*0066*/ 	.short	(.L_23 - .L_22)
.L_22:
        /*0068*/ 	.word	0x00000000


	//----- nvinfo : EIATTR_CBANK_PARAM_SIZE
	.align		4
.L_23:
        /*006c*/ 	.byte	0x03, 0x19
        /*006e*/ 	.short	0x001c


	//----- nvinfo : EIATTR_PARAM_CBANK
	.align		4
        /*0070*/ 	.byte	0x04, 0x0a
        /*0072*/ 	.short	(.L_25 - .L_24)
	.align		4
.L_24:
        /*0074*/ 	.word	index@(.nv.constant0._Z10update_rhsPdS_S_i)
        /*0078*/ 	.short	0x0380
        /*007a*/ 	.short	0x001c


	//----- nvinfo : EIATTR_SW_WAR
	.align		4
.L_25:
        /*007c*/ 	.byte	0x04, 0x36
        /*007e*/ 	.short	(.L_27 - .L_26)
.L_26:
        /*0080*/ 	.word	0x00000008
.L_27:


//--------------------- .nv.callgraph             --------------------------
	.section	.nv.callgraph,"",@"SHT_CUDA_CALLGRAPH"
	.align	4
	.sectionentsize	8
	.align		4
        /*0000*/ 	.word	0x00000000
	.align		4
        /*0004*/ 	.word	0xffffffff
	.align		4
        /*0008*/ 	.word	0x00000000
	.align		4
        /*000c*/ 	.word	0xfffffffe
	.align		4
        /*0010*/ 	.word	0x00000000
	.align		4
        /*0014*/ 	.word	0xfffffffd
	.align		4
        /*0018*/ 	.word	0x00000000
	.align		4
        /*001c*/ 	.word	0xfffffffc


//--------------------- .nv.constant3             --------------------------
	.section	.nv.constant3,"a",@progbits
	.align	8
.nv.constant3:
	.type		devp,@object
	.size		devp,(.L_0 - devp)
devp:
	.zero		400
.L_0:


//--------------------- .nv.constant4             --------------------------
	.section	.nv.constant4,"a",@progbits
	.align	8
	.align		8
.nv.constant4:
        /*0000*/ 	.dword	__cudart_i2opi_f


//--------------------- .text._Z10update_rhsPdS_S_i --------------------------
	.section	.text._Z10update_rhsPdS_S_i,"ax",@progbits
	.align	128
        .global         _Z10update_rhsPdS_S_i
        .type           _Z10update_rhsPdS_S_i,@function
        .size           _Z10update_rhsPdS_S_i,(.L_x_28 - _Z10update_rhsPdS_S_i)
        .other          _Z10update_rhsPdS_S_i,@"STO_CUDA_ENTRY STV_DEFAULT"
_Z10update_rhsPdS_S_i:
.text._Z10update_rhsPdS_S_i:
[----:B------:R-:W-:Y:S01]  /*0000*/  LDC R1, c[0x0][0x37c] ;  /* 0x0000df00ff017b82 */ /* 0x000fe20000000800 */
[----:B------:R-:W0:Y:S07]  /*0010*/  S2R R3, SR_TID.X ;  /* 0x0000000000037919 */ /* 0x000e2e0000002100 */
[----:B------:R-:W0:Y:S08]  /*0020*/  S2UR UR4, SR_CTAID.X ;  /* 0x00000000000479c3 */ /* 0x000e300000002500 */
[----:B------:R-:W0:Y:S08]  /*0030*/  LDC R26, c[0x0][0x360] ;  /* 0x0000d800ff1a7b82 */ /* 0x000e300000000800 */
[----:B------:R-:W1:Y:S01]  /*0040*/  LDC R7, c[0x0][0x398] ;  /* 0x0000e600ff077b82 */ /* 0x000e620000000800 */
[----:B0-----:R-:W-:-:S05]  /*0050*/  IMAD R26, R26, UR4, R3 ;  /* 0x000000041a1a7c24 */ /* 0x001fca000f8e0203 */
[----:B-1----:R-:W-:-:S13]  /*0060*/  ISETP.GE.AND P0, PT, R26, R7, PT ;  /* 0x000000071a00720c */ /* 0x002fda0003f06270 */
[----:B------:R-:W-:Y:S05]  /*0070*/  @P0 EXIT ;  /* 0x000000000000094d */ /* 0x000fea0003800000 */
[----:B------:R-:W0:Y:S01]  /*0080*/  LDC.64 R2, c[0x0][0x380] ;  /* 0x0000e000ff027b82 */ /* 0x000e220000000a00 */
[----:B------:R-:W1:Y:S01]  /*0090*/  LDCU.64 UR6, c[0x0][0x358] ;  /* 0x00006b00ff0677ac */ /* 0x000e620008000a00 */
[----:B------:R-:W2:Y:S06]  /*00a0*/  LDCU UR4, c[0x3][0x1c] ;  /* 0x00c00380ff0477ac */ /* 0x000eac0008000800 */
[----:B------:R-:W3:Y:S01]  /*00b0*/  LDC.64 R12, c[0x3][0x18] ;  /* 0x00c00600ff0c7b82 */ /* 0x000ee20000000a00 */
[----:B------:R-:W-:-:S07]  /*00c0*/  IMAD.MOV.U32 R4, RZ, RZ, 0x1 ;  /* 0x00000001ff047424 */ /* 0x000fce00078e00ff */
[----:B------:R-:W4:Y:S01]  /*00d0*/  LDC.64 R10, c[0x3][0x10] ;  /* 0x00c00400ff0a7b82 */ /* 0x000f220000000a00 */
[----:B0-----:R-:W-:-:S05]  /*00e0*/  IMAD.WIDE R2, R26, 0x8, R2 ;  /* 0x000000081a027825 */ /* 0x001fca00078e0202 */
[----:B-1----:R0:W4:Y:S01]  /*00f0*/  LDG.E.64 R20, desc[UR6][R2.64] ;  /* 0x0000000602147981 */ /* 0x002122000c1e1b00 */
[----:B------:R-:W-:-:S04]  /*0100*/  IMAD.WIDE R22, R7, 0x8, R2 ;  /* 0x0000000807167825 */ /* 0x000fc800078e0202 */
[----:B------:R-:W-:Y:S02]  /*0110*/  IMAD.WIDE R6, R7, 0x8, R22 ;  /* 0x0000000807067825 */ /* 0x000fe400078e0216 */
[----:B------:R-:W5:Y:S04]  /*0120*/  LDG.E.64 R22, desc[UR6][R22.64] ;  /* 0x0000000616167981 */ /* 0x000f68000c1e1b00 */
[----:B------:R-:W5:Y:S01]  /*0130*/  LDG.E.64 R6, desc[UR6][R6.64] ;  /* 0x0000000606067981 */ /* 0x000f62000c1e1b00 */
[----:B--2---:R-:W3:Y:S01]  /*0140*/  MUFU.RCP64H R5, UR4 ;  /* 0x0000000400057d08 */ /* 0x004ee20008001800 */
[----:B------:R-:W-:Y:S01]  /*0150*/  BSSY.RECONVERGENT B0, `(.L_x_0) ;  /* 0x0000017000007945 */ /* 0x000fe20003800200 */
[----:B---3--:R-:W-:-:S08]  /*0160*/  DFMA R8, R4, -R12, 1 ;  /* 0x3ff000000408742b */ /* 0x008fd0000000080c */
[----:B------:R-:W-:-:S08]  /*0170*/  DFMA R8, R8, R8, R8 ;  /* 0x000000080808722b */ /* 0x000fd00000000008 */
[----:B------:R-:W-:-:S08]  /*0180*/  DFMA R8, R4, R8, R4 ;  /* 0x000000080408722b */ /* 0x000fd00000000004 */
[----:B0-----:R-:W-:-:S08]  /*0190*/  DFMA R2, R8, -R12, 1 ;  /* 0x3ff000000802742b */ /* 0x001fd0000000080c */
[----:B------:R-:W-:Y:S02]  /*01a0*/  DFMA R2, R8, R2, R8 ;  /* 0x000000020802722b */ /* 0x000fe40000000008 */
[----:B----4-:R-:W-:-:S08]  /*01b0*/  DADD R4, R20, -R10 ;  /* 0x0000000014047229 */ /* 0x010fd0000000080a */
[----:B------:R-:W-:Y:S02]  /*01c0*/  DMUL R8, R4, R2 ;  /* 0x0000000204087228 */ /* 0x000fe40000000000 */
[----:B------:R-:W-:-:S06]  /*01d0*/  FSETP.GEU.AND P1, PT, |R5|, 6.5827683646048100446e-37, PT ;  /* 0x036000000500780b */ /* 0x000fcc0003f2e200 */
[----:B------:R-:W-:-:S08]  /*01e0*/  DFMA R10, R8, -R12, R4 ;  /* 0x8000000c080a722b */ /* 0x000fd00000000004 */
[----:B------:R-:W-:-:S10]  /*01f0*/  DFMA R2, R2, R10, R8 ;  /* 0x0000000a0202722b */ /* 0x000fd40000000008 */
[----:B------:R-:W-:-:S05]  /*0200*/  FFMA R0, RZ, UR4, R3 ;  /* 0x00000004ff007c23 */ /* 0x000fca0008000003 */
[----:B------:R-:W-:-:S13]  /*0210*/  FSETP.GT.AND P0, PT, |R0|, 1.469367938527859385e-39, PT ;  /* 0x001000000000780b */ /* 0x000fda0003f04200 */
[----:B------:R-:W-:Y:S05]  /*0220*/  @P0 BRA P1, `(.L_x_1) ;  /* 0x0000000000240947 */ /* 0x000fea0000800000 */
[----:B------:R-:W0:Y:S01]  /*0230*/  LDCU.64 UR4, c[0x3][0x18] ;  /* 0x00c00300ff0477ac */ /* 0x000e220008000a00 */
[----:B------:R-:W-:Y:S01]  /*0240*/  IMAD.MOV.U32 R12, RZ, RZ, R4 ;  /* 0x000000ffff0c7224 */ /* 0x000fe200078e0004 */
[----:B------:R-:W-:Y:S01]  /*0250*/  MOV R4, 0x2a0 ;  /* 0x000002a000047802 */ /* 0x000fe20000000f00 */
[----:B------:R-:W-:Y:S02]  /*0260*/  IMAD.MOV.U32 R13, RZ, RZ, R5 ;  /* 0x000000ffff0d7224 */ /* 0x000fe400078e0005 */
[----:B0-----:R-:W-:Y:S02]  /*0270*/  IMAD.U32 R10, RZ, RZ, UR4 ;  /* 0x00000004ff0a7e24 */ /* 0x001fe4000f8e00ff */
[----:B------:R-:W-:-:S07]  /*0280*/  IMAD.U32 R11, RZ, RZ, UR5 ;  /* 0x00000005ff0b7e24 */ /* 0x000fce000f8e00ff */
[----:B-----5:R-:W-:Y:S05]  /*0290*/  CALL.REL.NOINC `($__internal_0_$__cuda_sm20_div_rn_f64_full) ;  /* 0x0000001c00e87944 */ /* 0x020fea0003c00000 */
[----:B------:R-:W-:Y:S02]  /*02a0*/  IMAD.MOV.U32 R2, RZ, RZ, R16 ;  /* 0x000000ffff027224 */ /* 0x000fe400078e0010 */
[----:B------:R-:W-:-:S07]  /*02b0*/  IMAD.MOV.U32 R3, RZ, RZ, R17 ;  /* 0x000000ffff037224 */ /* 0x000fce00078e0011 */
.L_x_1:
[----:B------:R-:W-:Y:S05]  /*02c0*/  BSYNC.RECONVERGENT B0 ;  /* 0x0000000000007941 */ /* 0x000fea0003800200 */
.L_x_0:
[----:B------:R-:W0:Y:S01]  /*02d0*/  LDCU.64 UR4, c[0x3][0x40] ;  /* 0x00c00800ff0477ac */ /* 0x000e220008000a00 */
[----:B------:R-:W1:Y:S01]  /*02e0*/  LDC.64 R10, c[0x3][RZ] ;  /* 0x00c00000ff0a7b82 */ /* 0x000e620000000a00 */
[----:B------:R-:W-:Y:S01]  /*02f0*/  LOP3.LUT R9, R3, 0x7fffffff, RZ, 0xc0, !PT ;  /* 0x7fffffff03097812 */ /* 0x000fe200078ec0ff */
[----:B------:R-:W-:Y:S01]  /*0300*/  BSSY.RECONVERGENT B0, `(.L_x_2) ;  /* 0x0000065000007945 */ /* 0x000fe20003800200 */
[----:B------:R-:W-:Y:S01]  /*0310*/  MOV R8, R2 ;  /* 0x0000000200087202 */ /* 0x000fe20000000f00 */
[----:B------:R-:W1:Y:S01]  /*0320*/  LDCU.64 UR8, c[0x3][0x50] ;  /* 0x00c00a00ff0877ac */ /* 0x000e620008000a00 */
[----:B0-----:R-:W-:Y:S01]  /*0330*/  DADD R4, R20, -UR4 ;  /* 0x8000000414047e29 */ /* 0x001fe20008000000 */
[----:B------:R-:W-:Y:S01]  /*0340*/  UMOV UR4, 0x24dd2f1a ;  /* 0x24dd2f1a00047882 */ /* 0x000fe20000000000 */
[----:B------:R-:W-:Y:S02]  /*0350*/  UMOV UR5, 0x3fe4f922 ;  /* 0x3fe4f92200057882 */ /* 0x000fe40000000000 */
[----:B------:R-:W-:-:S04]  /*0360*/  DSETP.GE.AND P0, PT, R8, UR4, PT ;  /* 0x0000000408007e2a */ /* 0x000fc8000bf06000 */
[----:B-1----:R-:W-:-:S10]  /*0370*/  DFMA R4, -R4, UR8, R10 ;  /* 0x0000000804047c2b */ /* 0x002fd4000800010a */
[----:B------:R-:W-:Y:S05]  /*0380*/  @!P0 BRA `(.L_x_3) ;  /* 0x0000000000e48947 */ /* 0x000fea0003800000 */
[----:B------:R-:W-:Y:S01]  /*0390*/  DADD R12, R8, R8 ;  /* 0x00000000080c7229 */ /* 0x000fe20000000008 */
[----:B------:R-:W-:Y:S01]  /*03a0*/  UMOV UR4, 0xfefa39ef ;  /* 0xfefa39ef00047882 */ /* 0x000fe20000000000 */
[----:B------:R-:W-:Y:S01]  /*03b0*/  UMOV UR5, 0x3fe62e42 ;  /* 0x3fe62e4200057882 */ /* 0x000fe20000000000 */
[----:B------:R-:W-:Y:S01]  /*03c0*/  IMAD.MOV.U32 R14, RZ, RZ, -0x7649667 ;  /* 0xf89b6999ff0e7424 */ /* 0x000fe200078e00ff */
[----:B------:R-:W-:Y:S01]  /*03d0*/  ISETP.GT.U32.AND P0, PT, R9, 0x40330fc1, PT ;  /* 0x40330fc10900780c */ /* 0x000fe20003f04070 */
[----:B------:R-:W-:Y:S01]  /*03e0*/  IMAD.MOV.U32 R15, RZ, RZ, 0x3e928a27 ;  /* 0x3e928a27ff0f7424 */ /* 0x000fe200078e00ff */
[----:B------:R-:W0:Y:S02]  /*03f0*/  F2F.F32.F64 R0, R12 ;  /* 0x0000000c00007310 */ /* 0x000e240000301000 */
[----:B0-----:R-:W-:-:S06]  /*0400*/  FMUL R0, R0, 1.4426950216293334961 ;  /* 0x3fb8aa3b00007820 */ /* 0x001fcc0000400000 */
[----:B------:R-:W0:Y:S08]  /*0410*/  FRND R0, R0 ;  /* 0x0000000000007307 */ /* 0x000e300000201000 */
[----:B0-----:R0:W1:Y:S08]  /*0420*/  F2F.F64.F32 R10, R0 ;  /* 0x00000000000a7310 */ /* 0x0010700000201800 */
[----:B0-----:R-:W0:Y:S01]  /*0430*/  MUFU.EX2 R0, R0 ;  /* 0x0000000000007308 */ /* 0x001e220000000800 */
[----:B-1----:R-:W-:Y:S01]  /*0440*/  DFMA R10, R10, -UR4, R12 ;  /* 0x800000040a0a7c2b */ /* 0x002fe2000800000c */
[----:B------:R-:W-:Y:S01]  /*0450*/  UMOV UR4, 0xa4741b81 ;  /* 0xa4741b8100047882 */ /* 0x000fe20000000000 */
[----:B------:R-:W-:-:S06]  /*0460*/  UMOV UR5, 0x3e5ae904 ;  /* 0x3e5ae90400057882 */ /* 0x000fcc0000000000 */
[C---:B------:R-:W-:Y:S01]  /*0470*/  DFMA R14, R10.reuse, UR4, R14 ;  /* 0x000000040a0e7c2b */ /* 0x040fe2000800000e */
[----:B------:R-:W-:Y:S01]  /*0480*/  UMOV UR4, 0x15ff7e07 ;  /* 0x15ff7e0700047882 */ /* 0x000fe20000000000 */
[----:B------:R-:W-:Y:S01]  /*0490*/  UMOV UR5, 0x3ec71de7 ;  /* 0x3ec71de700057882 */ /* 0x000fe20000000000 */
[----:B0-----:R-:W0:Y:S05]  /*04a0*/  F2F.F64.F32 R12, R0 ;  /* 0x00000000000c7310 */ /* 0x001e2a0000201800 */
[----:B------:R-:W-:Y:S01]  /*04b0*/  DFMA R14, R10, R14, UR4 ;  /* 0x000000040a0e7e2b */ /* 0x000fe2000800000e */
[----:B------:R-:W-:Y:S01]  /*04c0*/  UMOV UR4, 0x6b0ac45a ;  /* 0x6b0ac45a00047882 */ /* 0x000fe20000000000 */
[----:B------:R-:W-:-:S06]  /*04d0*/  UMOV UR5, 0x3efa019a ;  /* 0x3efa019a00057882 */ /* 0x000fcc0000000000 */
[----:B------:R-:W-:Y:S01]  /*04e0*/  DFMA R14, R10, R14, UR4 ;  /* 0x000000040a0e7e2b */ /* 0x000fe2000800000e */
[----:B------:R-:W-:Y:S01]  /*04f0*/  UMOV UR4, 0x17eed94f ;  /* 0x17eed94f00047882 */ /* 0x000fe20000000000 */
[----:B------:R-:W-:Y:S01]  /*0500*/  UMOV UR5, 0x3f2a01a0 ;  /* 0x3f2a01a000057882 */ /* 0x000fe20000000000 */
[----:B0-----:R-:W-:-:S05]  /*0510*/  DADD R16, -R12, 1 ;  /* 0x3ff000000c107429 */ /* 0x001fca0000000100 */
[----:B------:R-:W-:Y:S01]  /*0520*/  DFMA R14, R10, R14, UR4 ;  /* 0x000000040a0e7e2b */ /* 0x000fe2000800000e */
[----:B------:R-:W-:Y:S01]  /*0530*/  UMOV UR4, 0x17f2a71b ;  /* 0x17f2a71b00047882 */ /* 0x000fe20000000000 */
[----:B------:R-:W-:-:S06]  /*0540*/  UMOV UR5, 0x3f56c16c ;  /* 0x3f56c16c00057882 */ /* 0x000fcc0000000000 */
        /* <DEDUP_REMOVED lines=12> */
[----:B------:R-:W-:-:S08]  /*0610*/  DFMA R14, R10, R14, UR4 ;  /* 0x000000040a0e7e2b */ /* 0x000fd0000800000e */
[----:B------:R-:W-:-:S08]  /*0620*/  DMUL R14, R10, R14 ;  /* 0x0000000e0a0e7228 */ /* 0x000fd00000000000 */
[----:B------:R-:W-:Y:S01]  /*0630*/  DFMA R14, R10, R14, R10 ;  /* 0x0000000e0a0e722b */ /* 0x000fe2000000000a */
[----:B------:R-:W-:-:S07]  /*0640*/  IMAD.MOV.U32 R10, RZ, RZ, RZ ;  /* 0x000000ffff0a7224 */ /* 0x000fce00078e00ff */
[----:B------:R-:W-:-:S08]  /*0650*/  DFMA R14, -R14, R12, R16 ;  /* 0x0000000c0e0e722b */ /* 0x000fd00000000110 */
[----:B------:R-:W-:-:S06]  /*0660*/  DADD R14, -R14, 2 ;  /* 0x400000000e0e7429 */ /* 0x000fcc0000000100 */
[----:B------:R-:W0:Y:S02]  /*0670*/  MUFU.RCP64H R11, R15 ;  /* 0x0000000f000b7308 */ /* 0x000e240000001800 */
[----:B0-----:R-:W-:-:S08]  /*0680*/  DFMA R12, -R14, R10, 1 ;  /* 0x3ff000000e0c742b */ /* 0x001fd0000000010a */
[----:B------:R-:W-:-:S08]  /*0690*/  DFMA R12, R12, R12, R12 ;  /* 0x0000000c0c0c722b */ /* 0x000fd0000000000c */
[----:B------:R-:W-:Y:S01]  /*06a0*/  DFMA R12, R10, R12, R10 ;  /* 0x0000000c0a0c722b */ /* 0x000fe2000000000a */
[----:B------:R-:W-:Y:S02]  /*06b0*/  IMAD.MOV.U32 R10, RZ, RZ, 0x0 ;  /* 0x00000000ff0a7424 */ /* 0x000fe400078e00ff */
[----:B------:R-:W-:-:S06]  /*06c0*/  IMAD.MOV.U32 R11, RZ, RZ, 0x40000000 ;  /* 0x40000000ff0b7424 */ /* 0x000fcc00078e00ff */
[----:B------:R-:W-:-:S10]  /*06d0*/  DFMA R12, R12, -R10, 1 ;  /* 0x3ff000000c0c742b */ /* 0x000fd4000000080a */
[----:B------:R-:W-:Y:S02]  /*06e0*/  FSEL R2, R13, 1.875, !P0 ;  /* 0x3ff000000d027808 */ /* 0x000fe40004000000 */
[----:B------:R-:W-:Y:S02]  /*06f0*/  FSEL R12, R12, RZ, !P0 ;  /* 0x000000ff0c0c7208 */ /* 0x000fe40004000000 */
[----:B------:R-:W-:Y:S01]  /*0700*/  LOP3.LUT R13, R2, 0x80000000, R3, 0xb8, !PT ;  /* 0x80000000020d7812 */ /* 0x000fe200078eb803 */
[----:B------:R-:W-:Y:S06]  /*0710*/  BRA `(.L_x_4) ;  /* 0x00000000008c7947 */ /* 0x000fec0003800000 */
.L_x_3:
[----:B------:R-:W-:Y:S01]  /*0720*/  DMUL R8, R2, R2 ;  /* 0x0000000202087228 */ /* 0x000fe20000000000 */
[----:B------:R-:W-:Y:S01]  /*0730*/  IMAD.MOV.U32 R10, RZ, RZ, 0x420afc3d ;  /* 0x420afc3dff0a7424 */ /* 0x000fe200078e00ff */
[----:B------:R-:W-:Y:S01]  /*0740*/  MOV R11, 0x3f14359f ;  /* 0x3f14359f000b7802 */ /* 0x000fe20000000f00 */
[----:B------:R-:W-:Y:S01]  /*0750*/  UMOV UR4, 0xe2f5e964 ;  /* 0xe2f5e96400047882 */ /* 0x000fe20000000000 */
[----:B------:R-:W-:-:S04]  /*0760*/  UMOV UR5, 0x3ef0bc46 ;  /* 0x3ef0bc4600057882 */ /* 0x000fc80000000000 */
[----:B------:R-:W-:Y:S01]  /*0770*/  DFMA R10, R8, -UR4, R10 ;  /* 0x80000004080a7c2b */ /* 0x000fe2000800000a */
[----:B------:R-:W-:Y:S01]  /*0780*/  UMOV UR4, 0x728c5d84 ;  /* 0x728c5d8400047882 */ /* 0x000fe20000000000 */
[----:B------:R-:W-:-:S06]  /*0790*/  UMOV UR5, 0x3f2df9f0 ;  /* 0x3f2df9f000057882 */ /* 0x000fcc0000000000 */
[----:B------:R-:W-:Y:S01]  /*07a0*/  DFMA R10, R8, R10, -UR4 ;  /* 0x80000004080a7e2b */ /* 0x000fe2000800000a */
[----:B------:R-:W-:Y:S01]  /*07b0*/  UMOV UR4, 0xcec4f033 ;  /* 0xcec4f03300047882 */ /* 0x000fe20000000000 */
[----:B------:R-:W-:-:S06]  /*07c0*/  UMOV UR5, 0x3f4337d1 ;  /* 0x3f4337d100057882 */ /* 0x000fcc0000000000 */
[----:B------:R-:W-:Y:S01]  /*07d0*/  DFMA R10, R8, R10, UR4 ;  /* 0x00000004080a7e2b */ /* 0x000fe2000800000a */
        /* <DEDUP_REMOVED lines=20> */
[----:B------:R-:W-:-:S08]  /*0920*/  DFMA R10, R8, R10, -UR4 ;  /* 0x80000004080a7e2b */ /* 0x000fd0000800000a */
[----:B------:R-:W-:-:S08]  /*0930*/  DFMA R10, R8, R10, RZ ;  /* 0x0000000a080a722b */ /* 0x000fd000000000ff */
[----:B------:R-:W-:-:S11]  /*0940*/  DFMA R12, R10, R2, R2 ;  /* 0x000000020a0c722b */ /* 0x000fd60000000002 */
.L_x_4:
[----:B------:R-:W-:Y:S05]  /*0950*/  BSYNC.RECONVERGENT B0 ;  /* 0x0000000000007941 */ /* 0x000fea0003800200 */
.L_x_2:
[----:B------:R-:W0:Y:S08]  /*0960*/  LDC.64 R2, c[0x0][0x390] ;  /* 0x0000e400ff027b82 */ /* 0x000e300000000a00 */
[----:B------:R-:W1:Y:S01]  /*0970*/  LDC.64 R8, c[0x3][0x28] ;  /* 0x00c00a00ff087b82 */ /* 0x000e620000000a00 */
[----:B------:R-:W-:Y:S01]  /*0980*/  IMAD.MOV.U32 R14, RZ, RZ, 0x1 ;  /* 0x00000001ff0e7424 */ /* 0x000fe200078e00ff */
[----:B------:R-:W2:Y:S06]  /*0990*/  LDCU.128 UR8, c[0x3][0x30] ;  /* 0x00c00600ff0877ac */ /* 0x000eac0008000c00 */
[----:B------:R-:W3:Y:S01]  /*09a0*/  LDC.64 R24, c[0x3][0x20] ;  /* 0x00c00800ff187b82 */ /* 0x000ee20000000a00 */
[----:B------:R-:W-:Y:S01]  /*09b0*/  DADD R12, R12, 1 ;  /* 0x3ff000000c0c7429 */ /* 0x000fe20000000000 */
[----:B------:R-:W4:Y:S01]  /*09c0*/  LDCU.64 UR4, c[0x3][0x48] ;  /* 0x00c00900ff0477ac */ /* 0x000f220008000a00 */
[----:B------:R-:W4:Y:S01]  /*09d0*/  LDCU.128 UR12, c[0x3][0x60] ;  /* 0x00c00c00ff0c77ac */ /* 0x000f220008000c00 */
[----:B0-----:R-:W-:-:S06]  /*09e0*/  IMAD.WIDE R2, R26, 0x8, R2 ;  /* 0x000000081a027825 */ /* 0x001fcc00078e0202 */
[----:B------:R-:W4:Y:S01]  /*09f0*/  LDG.E.64 R2, desc[UR6][R2.64] ;  /* 0x0000000602027981 */ /* 0x000f22000c1e1b00 */
[----:B------:R-:W-:Y:S01]  /*0a00*/  DMUL R12, R12, -0.5 ;  /* 0xbfe000000c0c7828 */ /* 0x000fe20000000000 */
[----:B------:R-:W-:Y:S01]  /*0a10*/  BSSY.RECONVERGENT B0, `(.L_x_5) ;  /* 0x0000024000007945 */ /* 0x000fe20003800200 */
[----:B-1----:R-:W-:-:S06]  /*0a20*/  DADD R8, R8, R8 ;  /* 0x0000000008087229 */ /* 0x002fcc0000000008 */
[----:B------:R-:W0:Y:S01]  /*0a30*/  MUFU.RCP64H R15, R9 ;  /* 0x00000009000f7308 */ /* 0x000e220000001800 */
[----:B---3--:R-:W-:-:S10]  /*0a40*/  DADD R24, R20, -R24 ;  /* 0x0000000014187229 */ /* 0x008fd40000000818 */
[----:B------:R-:W-:Y:S01]  /*0a50*/  FSETP.GEU.AND P1, PT, |R25|, 6.5827683646048100446e-37, PT ;  /* 0x036000001900780b */ /* 0x000fe20003f2e200 */
[----:B0-----:R-:W-:-:S08]  /*0a60*/  DFMA R10, -R8, R14, 1 ;  /* 0x3ff00000080a742b */ /* 0x001fd0000000010e */
[----:B------:R-:W-:Y:S02]  /*0a70*/  DFMA R16, R10, R10, R10 ;  /* 0x0000000a0a10722b */ /* 0x000fe4000000000a */
[----:B------:R-:W-:-:S06]  /*0a80*/  DADD R10, R20, -1 ;  /* 0xbff00000140a7429 */ /* 0x000fcc0000000000 */
[----:B------:R-:W-:Y:S02]  /*0a90*/  DFMA R16, R14, R16, R14 ;  /* 0x000000100e10722b */ /* 0x000fe4000000000e */
[----:B--2---:R-:W-:-:S06]  /*0aa0*/  DMUL R10, R10, UR8 ;  /* 0x000000080a0a7c28 */ /* 0x004fcc0008000000 */
[----:B------:R-:W-:Y:S02]  /*0ab0*/  DFMA R18, -R8, R16, 1 ;  /* 0x3ff000000812742b */ /* 0x000fe40000000110 */
[----:B------:R-:W-:Y:S01]  /*0ac0*/  DFMA R14, R12, R10, R4 ;  /* 0x0000000a0c0e722b */ /* 0x000fe20000000004 */
[----:B------:R-:W0:Y:S05]  /*0ad0*/  LDC.64 R12, c[0x0][0x388] ;  /* 0x0000e200ff0c7b82 */ /* 0x000e2a0000000a00 */
[----:B------:R-:W-:Y:S02]  /*0ae0*/  DFMA R4, R16, R18, R16 ;  /* 0x000000121004722b */ /* 0x000fe40000000010 */
[----:B------:R-:W-:-:S02]  /*0af0*/  DADD R18, R20, -UR10 ;  /* 0x8000000a14127e29 */ /* 0x000fc40008000000 */
[----:B----45:R-:W-:-:S04]  /*0b00*/  DMUL R16, R22, UR4 ;  /* 0x0000000416107c28 */ /* 0x030fc80008000000 */
[----:B------:R-:W-:-:S04]  /*0b10*/  DMUL R10, R24, R4 ;  /* 0x00000004180a7228 */ /* 0x000fc80000000000 */
[----:B------:R-:W-:Y:S02]  /*0b20*/  DFMA R14, -R16, R18, R14 ;  /* 0x00000012100e722b */ /* 0x000fe4000000010e */
[----:B------:R-:W-:Y:S02]  /*0b30*/  DADD R16, R20, -UR14 ;  /* 0x8000000e14107e29 */ /* 0x000fe40008000000 */
[----:B------:R-:W-:Y:S01]  /*0b40*/  DFMA R18, -R8, R10, R24 ;  /* 0x0000000a0812722b */ /* 0x000fe20000000118 */
[----:B0-----:R-:W-:Y:S01]  /*0b50*/  IMAD.WIDE R26, R26, 0x8, R12 ;  /* 0x000000081a1a7825 */ /* 0x001fe200078e020c */
[----:B------:R-:W-:-:S08]  /*0b60*/  DMUL R2, R2, UR12 ;  /* 0x0000000c02027c28 */ /* 0x000fd00008000000 */
[----:B------:R-:W-:Y:S02]  /*0b70*/  DFMA R14, -R2, R16, R14 ;  /* 0x00000010020e722b */ /* 0x000fe4000000010e */
[----:B------:R-:W-:-:S05]  /*0b80*/  DFMA R2, R4, R18, R10 ;  /* 0x000000120402722b */ /* 0x000fca000000000a */
[----:B------:R0:W-:Y:S05]  /*0b90*/  STG.E.64 desc[UR6][R26.64], R14 ;  /* 0x0000000e1a007986 */ /* 0x0001ea000c101b06 */
[----:B------:R-:W-:-:S05]  /*0ba0*/  FFMA R0, RZ, R9, R3 ;  /* 0x00000009ff007223 */ /* 0x000fca0000000003 */
[----:B------:R-:W-:-:S13]  /*0bb0*/  FSETP.GT.AND P0, PT, |R0|, 1.469367938527859385e-39, PT ;  /* 0x001000000000780b */ /* 0x000fda0003f04200 */
[----:B0-----:R-:W-:Y:S05]  /*0bc0*/  @P0 BRA P1, `(.L_x_6) ;  /* 0x0000000000200947 */ /* 0x001fea0000800000 */
[----:B------:R-:W-:Y:S01]  /*0bd0*/  IMAD.MOV.U32 R10, RZ, RZ, R8 ;  /* 0x000000ffff0a7224 */ /* 0x000fe200078e0008 */
[----:B------:R-:W-:Y:S01]  /*0be0*/  MOV R4, 0xc30 ;  /* 0x00000c3000047802 */ /* 0x000fe20000000f00 */
[----:B------:R-:W-:Y:S02]  /*0bf0*/  IMAD.MOV.U32 R11, RZ, RZ, R9 ;  /* 0x000000ffff0b7224 */ /* 0x000fe400078e0009 */
[----:B------:R-:W-:Y:S02]  /*0c00*/  IMAD.MOV.U32 R12, RZ, RZ, R24 ;  /* 0x000000ffff0c7224 */ /* 0x000fe400078e0018 */
[----:B------:R-:W-:-:S07]  /*0c10*/  IMAD.MOV.U32 R13, RZ, RZ, R25 ;  /* 0x000000ffff0d7224 */ /* 0x000fce00078e0019 */
[----:B------:R-:W-:Y:S05]  /*0c20*/  CALL.REL.NOINC `($__internal_0_$__cuda_sm20_div_rn_f64_full) ;  /* 0x0000001400847944 */ /* 0x000fea0003c00000 */
[----:B------:R-:W-:Y:S01]  /*0c30*/  IMAD.MOV.U32 R2, RZ, RZ, R16 ;  /* 0x000000ffff027224 */ /* 0x000fe200078e0010 */
[----:B------:R-:W-:-:S07]  /*0c40*/  MOV R3, R17 ;  /* 0x0000001100037202 */ /* 0x000fce0000000f00 */
.L_x_6:
[----:B------:R-:W-:Y:S05]  /*0c50*/  BSYNC.RECONVERGENT B0 ;  /* 0x0000000000007941 */ /* 0x000fea0003800200 */
.L_x_5:
[----:B------:R-:W-:Y:S01]  /*0c60*/  LOP3.LUT R9, R3, 0x7fffffff, RZ, 0xc0, !PT ;  /* 0x7fffffff03097812 */ /* 0x000fe200078ec0ff */
[----:B------:R-:W-:Y:S01]  /*0c70*/  BSSY.RECONVERGENT B0, `(.L_x_7) ;  /* 0x0000039000007945 */ /* 0x000fe20003800200 */
[----:B------:R-:W-:Y:S02]  /*0c80*/  IMAD.MOV.U32 R8, RZ, RZ, R2 ;  /* 0x000000ffff087224 */ /* 0x000fe400078e0002 */
[----:B------:R-:W-:-:S13]  /*0c90*/  ISETP.GT.U32.AND P0, PT, R9, 0x408633ce, PT ;  /* 0x408633ce0900780c */ /* 0x000fda0003f04070 */
[----:B------:R-:W-:Y:S05]  /*0ca0*/  @P0 BRA `(.L_x_8) ;  /* 0x0000000000c80947 */ /* 0x000fea0003800000 */
[----:B------:R-:W-:Y:S01]  /*0cb0*/  IMAD.MOV.U32 R2, RZ, RZ, 0x652b82fe ;  /* 0x652b82feff027424 */ /* 0x000fe200078e00ff */
[----:B------:R-:W-:Y:S01]  /*0cc0*/  UMOV UR4, 0xfefa39ef ;  /* 0xfefa39ef00047882 */ /* 0x000fe20000000000 */
[----:B------:R-:W-:Y:S01]  /*0cd0*/  IMAD.MOV.U32 R3, RZ, RZ, 0x3ff71547 ;  /* 0x3ff71547ff037424 */ /* 0x000fe200078e00ff */
[----:B------:R-:W-:-:S05]  /*0ce0*/  UMOV UR5, 0x3fe62e42 ;  /* 0x3fe62e4200057882 */ /* 0x000fca0000000000 */
[----:B------:R-:W-:-:S08]  /*0cf0*/  DFMA R2, R8, R2, 6.75539944105574400000e+15 ;  /* 0x433800000802742b */ /* 0x000fd00000000002 */
[----:B------:R-:W-:-:S08]  /*0d00*/  DADD R4, R2, -6.75539944105574400000e+15 ;  /* 0xc338000002047429 */ /* 0x000fd00000000000 */
[----:B------:R-:W-:Y:S01]  /*0d10*/  DFMA R8, R4, -UR4, R8 ;  /* 0x8000000404087c2b */ /* 0x000fe20008000008 */
[----:B------:R-:W-:Y:S01]  /*0d20*/  UMOV UR4, 0x3b39803f ;  /* 0x3b39803f00047882 */ /* 0x000fe20000000000 */
[----:B------:R-:W-:-:S06]  /*0d30*/  UMOV UR5, 0x3c7abc9e ;  /* 0x3c7abc9e00057882 */ /* 0x000fcc0000000000 */
[----:B------:R-:W-:Y:S01]  /*0d40*/  DFMA R8, R4, -UR4, R8 ;  /* 0x8000000404087c2b */ /* 0x000fe20008000008 */
[----:B------:R-:W-:Y:S01]  /*0d50*/  UMOV UR4, 0x69ce2bdf ;  /* 0x69ce2bdf00047882 */ /* 0x000fe20000000000 */
[----:B------:R-:W-:Y:S01]  /*0d60*/  IMAD.MOV.U32 R4, RZ, RZ, -0x35dec16 ;  /* 0xfca213eaff047424 */ /* 0x000fe200078e00ff */
[----:B------:R-:W-:Y:S01]  /*0d70*/  UMOV UR5, 0x3e5ade15 ;  /* 0x3e5ade1500057882 */ /* 0x000fe20000000000 */
[----:B------:R-:W-:-:S06]  /*0d80*/  IMAD.MOV.U32 R5, RZ, RZ, 0x3e928af3 ;  /* 0x3e928af3ff057424 */ /* 0x000fcc00078e00ff */
[----:B------:R-:W-:Y:S01]  /*0d90*/  DFMA R4, R8, UR4, R4 ;  /* 0x0000000408047c2b */ /* 0x000fe20008000004 */
        /* <DEDUP_REMOVED lines=24> */
[----:B------:R-:W-:-:S08]  /*0f20*/  DFMA R4, R8, R4, 1 ;  /* 0x3ff000000804742b */ /* 0x000fd00000000004 */
[----:B------:R-:W-:-:S10]  /*0f30*/  DFMA R4, R8, R4, 1 ;  /* 0x3ff000000804742b */ /* 0x000fd40000000004 */
[----:B------:R-:W-:-:S05]  /*0f40*/  IMAD R2, R2, 0x100000, R5 ;  /* 0x0010000002027824 */ /* 0x000fca00078e0205 */
[----:B------:R-:W-:Y:S01]  /*0f50*/  IADD3 R5, PT, PT, R2, -0x200000, RZ ;  /* 0xffe0000002057810 */ /* 0x000fe20007ffe0ff */
[----:B------:R-:W-:-:S03]  /*0f60*/  IMAD.MOV.U32 R2, RZ, RZ, RZ ;  /* 0x000000ffff027224 */ /* 0x000fc600078e00ff */
[----:B------:R-:W0:Y:S03]  /*0f70*/  MUFU.RCP64H R3, R5 ;  /* 0x0000000500037308 */ /* 0x000e260000001800 */
[----:B0-----:R-:W-:-:S08]  /*0f80*/  DFMA R8, -R4, R2, 1 ;  /* 0x3ff000000408742b */ /* 0x001fd00000000102 */
[----:B------:R-:W-:-:S08]  /*0f90*/  DFMA R8, R8, R8, R8 ;  /* 0x000000080808722b */ /* 0x000fd00000000008 */
[----:B------:R-:W-:-:S08]  /*0fa0*/  DFMA R8, R2, R8, R2 ;  /* 0x000000080208722b */ /* 0x000fd00000000002 */
[----:B------:R-:W-:Y:S01]  /*0fb0*/  DFMA R8, R8, 0.0625, R4 ;  /* 0x3fb000000808782b */ /* 0x000fe20000000004 */
[----:B------:R-:W-:Y:S10]  /*0fc0*/  BRA `(.L_x_9) ;  /* 0x00000000000c7947 */ /* 0x000ff40003800000 */
.L_x_8:
[----:B------:R-:W-:-:S06]  /*0fd0*/  DSETP.GTU.AND P0, PT, R2, +INF , PT ;  /* 0x7ff000000200742a */ /* 0x000fcc0003f0c000 */
[----:B------:R-:W-:Y:S02]  /*0fe0*/  FSEL R8, R2, RZ, P0 ;  /* 0x000000ff02087208 */ /* 0x000fe40000000000 */
[----:B------:R-:W-:-:S07]  /*0ff0*/  FSEL R9, R3, +QNAN , P0 ;  /* 0x7ff0000003097808 */ /* 0x000fce0000000000 */
.L_x_9:
[----:B------:R-:W-:Y:S05]  /*1000*/  BSYNC.RECONVERGENT B0 ;  /* 0x0000000000007941 */ /* 0x000fea0003800200 */
.L_x_7:
[----:B------:R-:W0:Y:S01]  /*1010*/  LDCU UR8, c[0x3][0x2c] ;  /* 0x00c00580ff0877ac */ /* 0x000e220008000800 */
[----:B------:R-:W1:Y:S01]  /*1020*/  LDC.64 R10, c[0x3][0x28] ;  /* 0x00c00a00ff0a7b82 */ /* 0x000e620000000a00 */
[----:B------:R-:W-:Y:S01]  /*1030*/  IMAD.MOV.U32 R2, RZ, RZ, 0x1 ;  /* 0x00000001ff027424 */ /* 0x000fe200078e00ff */
[----:B------:R-:W-:Y:S01]  /*1040*/  FSETP.GEU.AND P1, PT, |R25|, 6.5827683646048100446e-37, PT ;  /* 0x036000001900780b */ /* 0x000fe20003f2e200 */
[----:B------:R-:W2:Y:S01]  /*1050*/  LDCU.64 UR4, c[0x3][0x8] ;  /* 0x00c00100ff0477ac */ /* 0x000ea20008000a00 */
[----:B------:R-:W-:Y:S01]  /*1060*/  DADD R28, R8, R8 ;  /* 0x00000000081c7229 */ /* 0x000fe20000000008 */
[----:B------:R-:W-:Y:S01]  /*1070*/  BSSY.RECONVERGENT B0, `(.L_x_10) ;  /* 0x0000017000007945 */ /* 0x000fe20003800200 */
[----:B0-----:R-:W1:Y:S06]  /*1080*/  MUFU.RCP64H R3, UR8 ;  /* 0x0000000800037d08 */ /* 0x001e6c0008001800 */
[----:B--2---:R-:W-:-:S02]  /*1090*/  DMUL R28, R28, UR4 ;  /* 0x000000041c1c7c28 */ /* 0x004fc40008000000 */
[----:B-1----:R-:W-:-:S08]  /*10a0*/  DFMA R4, R2, -R10, 1 ;  /* 0x3ff000000204742b */ /* 0x002fd0000000080a */
[----:B------:R-:W-:-:S08]  /*10b0*/  DFMA R4, R4, R4, R4 ;  /* 0x000000040404722b */ /* 0x000fd00000000004 */
[----:B------:R-:W-:-:S08]  /*10c0*/  DFMA R4, R2, R4, R2 ;  /* 0x000000040204722b */ /* 0x000fd00000000002 */
[----:B------:R-:W-:-:S08]  /*10d0*/  DFMA R2, R4, -R10, 1 ;  /* 0x3ff000000402742b */ /* 0x000fd0000000080a */
[----:B------:R-:W-:-:S08]  /*10e0*/  DFMA R2, R4, R2, R4 ;  /* 0x000000020402722b */ /* 0x000fd00000000004 */
[----:B------:R-:W-:-:S08]  /*10f0*/  DMUL R4, R24, R2 ;  /* 0x0000000218047228 */ /* 0x000fd00000000000 */
        /* <DEDUP_REMOVED lines=11> */
[----:B------:R-:W-:Y:S05]  /*11b0*/  CALL.REL.NOINC `($__internal_0_$__cuda_sm20_div_rn_f64_full) ;  /* 0x0000001000207944 */ /* 0x000fea0003c00000 */
[----:B------:R-:W-:Y:S01]  /*11c0*/  MOV R2, R16 ;  /* 0x0000001000027202 */ /* 0x000fe20000000f00 */
[----:B------:R-:W-:-:S07]  /*11d0*/  IMAD.MOV.U32 R3, RZ, RZ, R17 ;  /* 0x000000ffff037224 */ /* 0x000fce00078e0011 */
.L_x_11:
[----:B------:R-:W-:Y:S05]  /*11e0*/  BSYNC.RECONVERGENT B0 ;  /* 0x0000000000007941 */ /* 0x000fea0003800200 */
.L_x_10:
[----:B------:R-:W-:Y:S01]  /*11f0*/  LOP3.LUT R5, R3, 0x7fffffff, RZ, 0xc0, !PT ;  /* 0x7fffffff03057812 */ /* 0x000fe200078ec0ff */
[----:B------:R-:W-:Y:S01]  /*1200*/  IMAD.MOV.U32 R4, RZ, RZ, R2 ;  /* 0x000000ffff047224 */ /* 0x000fe200078e0002 */
[----:B------:R-:W-:Y:S01]  /*1210*/  UMOV UR4, 0x24dd2f1a ;  /* 0x24dd2f1a00047882 */ /* 0x000fe20000000000 */
[----:B------:R-:W-:Y:S01]  /*1220*/  UMOV UR5, 0x3fe4f922 ;  /* 0x3fe4f92200057882 */ /* 0x000fe20000000000 */
[----:B------:R-:W-:Y:S03]  /*1230*/  BSSY.RECONVERGENT B0, `(.L_x_12) ;  /* 0x000005f000007945 */ /* 0x000fe60003800200 */
[----:B------:R-:W-:-:S14]  /*1240*/  DSETP.GE.AND P0, PT, R4, UR4, PT ;  /* 0x0000000404007e2a */ /* 0x000fdc000bf06000 */
        /* <DEDUP_REMOVED lines=51> */
[----:B------:R-:W-:Y:S01]  /*1580*/  IMAD.MOV.U32 R8, RZ, RZ, 0x0 ;  /* 0x00000000ff087424 */ /* 0x000fe200078e00ff */
[----:B------:R-:W-:-:S06]  /*1590*/  MOV R9, 0x40000000 ;  /* 0x4000000000097802 */ /* 0x000fcc0000000f00 */
[----:B------:R-:W-:-:S10]  /*15a0*/  DFMA R10, R10, -R8, 1 ;  /* 0x3ff000000a0a742b */ /* 0x000fd40000000808 */
[----:B------:R-:W-:Y:S02]  /*15b0*/  FSEL R5, R11, 1.875, !P0 ;  /* 0x3ff000000b057808 */ /* 0x000fe40004000000 */
[----:B------:R-:W-:Y:S02]  /*15c0*/  FSEL R2, R10, RZ, !P0 ;  /* 0x000000ff0a027208 */ /* 0x000fe40004000000 */
[----:B------:R-:W-:Y:S01]  /*15d0*/  LOP3.LUT R3, R5, 0x80000000, R3, 0xb8, !PT ;  /* 0x8000000005037812 */ /* 0x000fe200078eb803 */
[----:B------:R-:W-:Y:S06]  /*15e0*/  BRA `(.L_x_14) ;  /* 0x00000000008c7947 */ /* 0x000fec0003800000 */
.L_x_13:
[----:B------:R-:W-:Y:S01]  /*15f0*/  DMUL R4, R2, R2 ;  /* 0x0000000202047228 */ /* 0x000fe20000000000 */
[----:B------:R-:W-:Y:S01]  /*1600*/  IMAD.MOV.U32 R8, RZ, RZ, 0x420afc3d ;  /* 0x420afc3dff087424 */ /* 0x000fe200078e00ff */
[----:B------:R-:W-:Y:S01]  /*1610*/  UMOV UR4, 0xe2f5e964 ;  /* 0xe2f5e96400047882 */ /* 0x000fe20000000000 */
[----:B------:R-:W-:Y:S01]  /*1620*/  IMAD.MOV.U32 R9, RZ, RZ, 0x3f14359f ;  /* 0x3f14359fff097424 */ /* 0x000fe200078e00ff */
[----:B------:R-:W-:-:S05]  /*1630*/  UMOV UR5, 0x3ef0bc46 ;  /* 0x3ef0bc4600057882 */ /* 0x000fca0000000000 */
        /* <DEDUP_REMOVED lines=30> */
.L_x_14:
[----:B------:R-:W-:Y:S05]  /*1820*/  BSYNC.RECONVERGENT B0 ;  /* 0x0000000000007941 */ /* 0x000fea0003800200 */
.L_x_12:
[----:B------:R-:W0:Y:S01]  /*1830*/  LDC R5, c[0x0][0x398] ;  /* 0x0000e600ff057b82 */ /* 0x000e220000000800 */
[----:B------:R-:W1:Y:S01]  /*1840*/  F2F.F32.F64 R0, R20 ;  /* 0x0000001400007310 */ /* 0x000e620000301000 */
[----:B------:R-:W-:Y:S01]  /*1850*/  DADD R2, R2, 1 ;  /* 0x3ff0000002027429 */ /* 0x000fe20000000000 */
[----:B------:R-:W-:Y:S07]  /*1860*/  BSSY.RECONVERGENT B0, `(.L_x_15) ;  /* 0x000006b000007945 */ /* 0x000fee0003800200 */
[----:B------:R-:W-:Y:S01]  /*1870*/  DFMA R2, R2, 0.5, -R22 ;  /* 0x3fe000000202782b */ /* 0x000fe20000000816 */
[C---:B-1----:R-:W-:Y:S01]  /*1880*/  FMUL R4, R0.reuse, 0.63661974668502807617 ;  /* 0x3f22f98300047820 */ /* 0x042fe20000400000 */
[----:B------:R-:W-:-:S06]  /*1890*/  FSETP.GE.AND P0, PT, |R0|, 105615, PT ;  /* 0x47ce47800000780b */ /* 0x000fcc0003f06200 */
[----:B------:R-:W-:Y:S01]  /*18a0*/  DMUL R2, R28, R2 ;  /* 0x000000021c027228 */ /* 0x000fe20000000000 */
[----:B------:R-:W1:Y:S01]  /*18b0*/  F2I.NTZ R9, R4 ;  /* 0x0000000400097305 */ /* 0x000e620000203100 */
[----:B0-----:R-:W-:-:S05]  /*18c0*/  IMAD.WIDE R26, R5, 0x8, R26 ;  /* 0x00000008051a7825 */ /* 0x001fca00078e021a */
[----:B------:R0:W-:Y:S01]  /*18d0*/  STG.E.64 desc[UR6][R26.64], R2 ;  /* 0x000000021a007986 */ /* 0x0001e2000c101b06 */
[----:B-1----:R-:W-:-:S05]  /*18e0*/  I2FP.F32.S32 R5, R9 ;  /* 0x0000000900057245 */ /* 0x002fca0000201400 */
[----:B------:R-:W-:-:S04]  /*18f0*/  FFMA R8, R5, -1.5707962512969970703, R0 ;  /* 0xbfc90fda05087823 */ /* 0x000fc80000000000 */
[----:B------:R-:W-:-:S04]  /*1900*/  FFMA R8, R5, -7.5497894158615963534e-08, R8 ;  /* 0xb3a2216805087823 */ /* 0x000fc80000000008 */
[----:B------:R-:W-:Y:S01]  /*1910*/  FFMA R10, R5, -5.3903029534742383927e-15, R8 ;  /* 0xa7c234c5050a7823 */ /* 0x000fe20000000008 */
[----:B0-----:R-:W-:Y:S06]  /*1920*/  @!P0 BRA `(.L_x_16) ;  /* 0x0000000400788947 */ /* 0x001fec0003800000 */
[----:B------:R-:W-:-:S13]  /*1930*/  FSETP.NEU.AND P0, PT, |R0|, +INF , PT ;  /* 0x7f8000000000780b */ /* 0x000fda0003f0d200 */
[----:B------:R-:W-:Y:S01]  /*1940*/  @!P0 FMUL R10, RZ, R0 ;  /* 0x00000000ff0a8220 */ /* 0x000fe20000400000 */
[----:B------:R-:W-:Y:S01]  /*1950*/  @!P0 IMAD.MOV.U32 R9, RZ, RZ, RZ ;  /* 0x000000ffff098224 */ /* 0x000fe200078e00ff */
[----:B------:R-:W-:Y:S06]  /*1960*/  @!P0 BRA `(.L_x_16) ;  /* 0x0000000400688947 */ /* 0x000fec0003800000 */
[----:B------:R-:W-:Y:S01]  /*1970*/  IMAD.SHL.U32 R2, R0, 0x100, RZ ;  /* 0x0000010000027824 */ /* 0x000fe200078e00ff */
[----:B------:R-:W-:Y:S01]  /*1980*/  CS2R R10, SRZ ;  /* 0x00000000000a7805 */ /* 0x000fe2000001ff00 */
[----:B------:R-:W0:Y:S03]  /*1990*/  LDCU.64 UR8, c[0x4][URZ] ;  /* 0x01000000ff0877ac */ /* 0x000e260008000a00 */
[----:B------:R-:W-:Y:S01]  /*19a0*/  LOP3.LUT R5, R2, 0x80000000, RZ, 0xfc, !PT ;  /* 0x8000000002057812 */ /* 0x000fe200078efcff */
[----:B------:R-:W-:Y:S01]  /*19b0*/  UMOV UR5, URZ ;  /* 0x000000ff00057c82 */ /* 0x000fe20008000000 */
[----:B------:R-:W-:-:S05]  /*19c0*/  UMOV UR4, URZ ;  /* 0x000000ff00047c82 */ /* 0x000fca0008000000 */
.L_x_17:
[----:B0-----:R-:W-:Y:S02]  /*19d0*/  IMAD.U32 R8, RZ, RZ, UR8 ;  /* 0x00000008ff087e24 */ /* 0x001fe4000f8e00ff */
[----:B------:R-:W-:-:S05]  /*19e0*/  IMAD.U32 R9, RZ, RZ, UR9 ;  /* 0x00000009ff097e24 */ /* 0x000fca000f8e00ff */
[----:B------:R-:W2:Y:S01]  /*19f0*/  LDG.E.CONSTANT R2, desc[UR6][R8.64] ;  /* 0x0000000608027981 */ /* 0x000ea2000c1e9900 */
[----:B------:R-:W-:Y:S01]  /*1a00*/  UIADD3 UR4, UPT, UPT, UR4, 0x1, URZ ;  /* 0x0000000104047890 */ /* 0x000fe2000fffe0ff */
[C---:B------:R-:W-:Y:S01]  /*1a10*/  ISETP.EQ.AND P0, PT, R10.reuse, RZ, PT ;  /* 0x000000ff0a00720c */ /* 0x040fe20003f02270 */
[----:B------:R-:W-:Y:S01]  /*1a20*/  UIADD3 UR8, UP1, UPT, UR8, 0x4, URZ ;  /* 0x0000000408087890 */ /* 0x000fe2000ff3e0ff */
[C---:B------:R-:W-:Y:S01]  /*1a30*/  ISETP.EQ.AND P1, PT, R10.reuse, 0x4, PT ;  /* 0x000000040a00780c */ /* 0x040fe20003f22270 */
[----:B------:R-:W-:Y:S01]  /*1a40*/  UISETP.NE.AND UP0, UPT, UR4, 0x6, UPT ;  /* 0x000000060400788c */ /* 0x000fe2000bf05270 */
[C---:B------:R-:W-:Y:S01]  /*1a50*/  ISETP.EQ.AND P2, PT, R10.reuse, 0x8, PT ;  /* 0x000000080a00780c */ /* 0x040fe20003f42270 */
[----:B------:R-:W-:Y:S01]  /*1a60*/  UIADD3.X UR9, UPT, UPT, URZ, UR9, URZ, UP1, !UPT ;  /* 0x00000009ff097290 */ /* 0x000fe20008ffe4ff */
[C---:B------:R-:W-:Y:S02]  /*1a70*/  ISETP.EQ.AND P3, PT, R10.reuse, 0xc, PT ;  /* 0x0000000c0a00780c */ /* 0x040fe40003f62270 */
[----:B------:R-:W-:-:S02]  /*1a80*/  ISETP.EQ.AND P4, PT, R10, 0x10, PT ;  /* 0x000000100a00780c */ /* 0x000fc40003f82270 */
[C---:B------:R-:W-:Y:S01]  /*1a90*/  ISETP.EQ.AND P5, PT, R10.reuse, 0x14, PT ;  /* 0x000000140a00780c */ /* 0x040fe20003fa2270 */
[----:B------:R-:W-:Y:S02]  /*1aa0*/  VIADD R10, R10, 0x4 ;  /* 0x000000040a0a7836 */ /* 0x000fe40000000000 */
[----:B--2---:R-:W-:-:S03]  /*1ab0*/  IMAD.WIDE.U32 R2, R2, R5, RZ ;  /* 0x0000000502027225 */ /* 0x004fc600078e00ff */
[----:B------:R-:W-:-:S04]  /*1ac0*/  IADD3 R2, P6, PT, R2, R11, RZ ;  /* 0x0000000b02027210 */ /* 0x000fc80007fde0ff */
[----:B------:R-:W-:Y:S01]  /*1ad0*/  IADD3.X R11, PT, PT, R3, UR5, RZ, P6, !PT ;  /* 0x00000005030b7c10 */ /* 0x000fe2000b7fe4ff */
[--C-:B------:R-:W-:Y:S01]  /*1ae0*/  @P1 IMAD.MOV.U32 R23, RZ, RZ, R2.reuse ;  /* 0x000000ffff171224 */ /* 0x100fe200078e0002 */
[----:B------:R-:W-:Y:S01]  /*1af0*/  @P0 MOV R24, R2 ;  /* 0x0000000200180202 */ /* 0x000fe20000000f00 */
[--C-:B------:R-:W-:Y:S02]  /*1b00*/  @P2 IMAD.MOV.U32 R22, RZ, RZ, R2.reuse ;  /* 0x000000ffff162224 */ /* 0x100fe400078e0002 */
[--C-:B------:R-:W-:Y:S02]  /*1b10*/  @P3 IMAD.MOV.U32 R21, RZ, RZ, R2.reuse ;  /* 0x000000ffff153224 */ /* 0x100fe400078e0002 */
[--C-:B------:R-:W-:Y:S02]  /*1b20*/  @P4 IMAD.MOV.U32 R20, RZ, RZ, R2.reuse ;  /* 0x000000ffff144224 */ /* 0x100fe400078e0002 */
[----:B------:R-:W-:Y:S01]  /*1b30*/  @P5 IMAD.MOV.U32 R4, RZ, RZ, R2 ;  /* 0x000000ffff045224 */ /* 0x000fe200078e0002 */
[----:B------:R-:W-:Y:S06]  /*1b40*/  BRA.U UP0, `(.L_x_17) ;  /* 0xfffffffd00a07547 */ /* 0x000fec000b83ffff */
[----:B------:R-:W-:Y:S01]  /*1b50*/  SHF.R.U32.HI R2, RZ, 0x17, R0 ;  /* 0x00000017ff027819 */ /* 0x000fe20000011600 */
[----:B------:R-:W-:Y:S03]  /*1b60*/  BSSY.RECONVERGENT B1, `(.L_x_18) ;  /* 0x0000028000017945 */ /* 0x000fe60003800200 */
[C---:B------:R-:W-:Y:S02]  /*1b70*/  LOP3.LUT R3, R2.reuse, 0xe0, RZ, 0xc0, !PT ;  /* 0x000000e002037812 */ /* 0x040fe400078ec0ff */
[----:B------:R-:W-:Y:S02]  /*1b80*/  LOP3.LUT P6, RZ, R2, 0x1f, RZ, 0xc0, !PT ;  /* 0x0000001f02ff7812 */ /* 0x000fe400078cc0ff */
[----:B------:R-:W-:-:S04]  /*1b90*/  IADD3 R3, PT, PT, R3, -0x80, RZ ;  /* 0xffffff8003037810 */ /* 0x000fc80007ffe0ff */
[----:B------:R-:W-:-:S05]  /*1ba0*/  SHF.R.U32.HI R3, RZ, 0x5, R3 ;  /* 0x00000005ff037819 */ /* 0x000fca0000011603 */
[----:B------:R-:W-:-:S05]  /*1bb0*/  IMAD.U32 R8, R3, -0x4, RZ ;  /* 0xfffffffc03087824 */ /* 0x000fca00078e00ff */
[C---:B------:R-:W-:Y:S02]  /*1bc0*/  ISETP.EQ.AND P3, PT, R8.reuse, -0x18, PT ;  /* 0xffffffe80800780c */ /* 0x040fe40003f62270 */
[C---:B------:R-:W-:Y:S02]  /*1bd0*/  ISETP.EQ.AND P4, PT, R8.reuse, -0x14, PT ;  /* 0xffffffec0800780c */ /* 0x040fe40003f82270 */
[C---:B------:R-:W-:Y:S02]  /*1be0*/  ISETP.EQ.AND P2, PT, R8.reuse, -0x10, PT ;  /* 0xfffffff00800780c */ /* 0x040fe40003f42270 */
[C---:B------:R-:W-:Y:S02]  /*1bf0*/  ISETP.EQ.AND P1, PT, R8.reuse, -0xc, PT ;  /* 0xfffffff40800780c */ /* 0x040fe40003f22270 */
[C---:B------:R-:W-:Y:S02]  /*1c00*/  ISETP.EQ.AND P0, PT, R8.reuse, -0x8, PT ;  /* 0xfffffff80800780c */ /* 0x040fe40003f02270 */
[----:B------:R-:W-:-:S03]  /*1c10*/  ISETP.EQ.AND P5, PT, R8, RZ, PT ;  /* 0x000000ff0800720c */ /* 0x000fc60003fa2270 */
[--C-:B------:R-:W-:Y:S01]  /*1c20*/  @P3 IMAD.MOV.U32 R3, RZ, RZ, R24.reuse ;  /* 0x000000ffff033224 */ /* 0x100fe200078e0018 */
[C---:B------:R-:W-:Y:S01]  /*1c30*/  ISETP.EQ.AND P3, PT, R8.reuse, -0x4, PT ;  /* 0xfffffffc0800780c */ /* 0x040fe20003f62270 */
[----:B------:R-:W-:Y:S02]  /*1c40*/  @P4 IMAD.MOV.U32 R5, RZ, RZ, R24 ;  /* 0x000000ffff054224 */ /* 0x000fe400078e0018 */
[----:B------:R-:W-:Y:S01]  /*1c50*/  @P4 IMAD.MOV.U32 R3, RZ, RZ, R23 ;  /* 0x000000ffff034224 */ /* 0x000fe200078e0017 */
[----:B------:R-:W-:Y:S01]  /*1c60*/  ISETP.EQ.AND P4, PT, R8, 0x4, PT ;  /* 0x000000040800780c */ /* 0x000fe20003f82270 */
[----:B------:R-:W-:Y:S02]  /*1c70*/  @P2 IMAD.MOV.U32 R3, RZ, RZ, R22 ;  /* 0x000000ffff032224 */ /* 0x000fe400078e0016 */
[----:B------:R-:W-:Y:S02]  /*1c80*/  @P1 IMAD.MOV.U32 R3, RZ, RZ, R21 ;  /* 0x000000ffff031224 */ /* 0x000fe400078e0015 */
[----:B------:R-:W-:-:S02]  /*1c90*/  @P0 IMAD.MOV.U32 R3, RZ, RZ, R20 ;  /* 0x000000ffff030224 */ /* 0x000fc400078e0014 */
[----:B------:R-:W-:Y:S01]  /*1ca0*/  @P2 IMAD.MOV.U32 R5, RZ, RZ, R23 ;  /* 0x000000ffff052224 */ /* 0x000fe200078e0017 */
[----:B------:R-:W-:Y:S01]  /*1cb0*/  @P1 MOV R5, R22 ;  /* 0x0000001600051202 */ /* 0x000fe20000000f00 */
[----:B------:R-:W-:Y:S01]  /*1cc0*/  @P3 IMAD.MOV.U32 R3, RZ, RZ, R4 ;  /* 0x000000ffff033224 */ /* 0x000fe200078e0004 */
[----:B------:R-:W-:Y:S01]  /*1cd0*/  @P5 MOV R3, R11 ;  /* 0x0000000b00035202 */ /* 0x000fe20000000f00 */
[----:B------:R-:W-:Y:S02]  /*1ce0*/  @P0 IMAD.MOV.U32 R5, RZ, RZ, R21 ;  /* 0x000000ffff050224 */ /* 0x000fe400078e0015 */
[----:B------:R-:W-:Y:S02]  /*1cf0*/  @P3 IMAD.MOV.U32 R5, RZ, RZ, R20 ;  /* 0x000000ffff053224 */ /* 0x000fe400078e0014 */
[----:B------:R-:W-:Y:S02]  /*1d00*/  @P5 IMAD.MOV.U32 R5, RZ, RZ, R4 ;  /* 0x000000ffff055224 */ /* 0x000fe400078e0004 */
[----:B------:R-:W-:-:S02]  /*1d10*/  @P4 IMAD.MOV.U32 R5, RZ, RZ, R11 ;  /* 0x000000ffff054224 */ /* 0x000fc400078e000b */
[----:B------:R-:W-:Y:S01]  /*1d20*/  IMAD.MOV.U32 R9, RZ, RZ, R3 ;  /* 0x000000ffff097224 */ /* 0x000fe200078e0003 */
[----:B------:R-:W-:Y:S06]  /*1d30*/  @!P6 BRA `(.L_x_19) ;  /* 0x000000000028e947 */ /* 0x000fec0003800000 */
[----:B------:R-:W-:Y:S01]  /*1d40*/  @P1 IMAD.MOV.U32 R24, RZ, RZ, R23 ;  /* 0x000000ffff181224 */ /* 0x000fe200078e0017 */
[----:B------:R-:W-:Y:S01]  /*1d50*/  LOP3.LUT R2, R2, 0x1f, RZ, 0xc0, !PT ;  /* 0x0000001f02027812 */ /* 0x000fe200078ec0ff */
[----:B------:R-:W-:Y:S01]  /*1d60*/  @P0 IMAD.MOV.U32 R24, RZ, RZ, R22 ;  /* 0x000000ffff180224 */ /* 0x000fe200078e0016 */
[----:B------:R-:W-:Y:S01]  /*1d70*/  ISETP.EQ.AND P0, PT, R8, 0x8, PT ;  /* 0x000000080800780c */ /* 0x000fe20003f02270 */
[----:B------:R-:W-:Y:S01]  /*1d80*/  @P3 IMAD.MOV.U32 R24, RZ, RZ, R21 ;  /* 0x000000ffff183224 */ /* 0x000fe200078e0015 */
[----:B------:R-:W-:Y:S01]  /*1d90*/  SHF.L.W.U32.HI R9, R5, R2, R9 ;  /* 0x0000000205097219 */ /* 0x000fe20000010e09 */
[----:B------:R-:W-:Y:S01]  /*1da0*/  @P5 IMAD.MOV.U32 R24, RZ, RZ, R20 ;  /* 0x000000ffff185224 */ /* 0x000fe200078e0014 */
[----:B------:R-:W-:-:S09]  /*1db0*/  @P4 MOV R24, R4 ;  /* 0x0000000400184202 */ /* 0x000fd20000000f00 */
[----:B------:R-:W-:-:S05]  /*1dc0*/  @P0 IMAD.MOV.U32 R24, RZ, RZ, R11 ;  /* 0x000000ffff180224 */ /* 0x000fca00078e000b */
[----:B------:R-:W-:-:S07]  /*1dd0*/  SHF.L.W.U32.HI R5, R24, R2, R5 ;  /* 0x0000000218057219 */ /* 0x000fce0000010e05 */
.L_x_19:
[----:B------:R-:W-:Y:S05]  /*1de0*/  BSYNC.RECONVERGENT B1 ;  /* 0x0000000000017941 */ /* 0x000fea0003800200 */
.L_x_18:
[C---:B------:R-:W-:Y:S01]  /*1df0*/  SHF.L.W.U32.HI R8, R5.reuse, 0x2, R9 ;  /* 0x0000000205087819 */ /* 0x040fe20000010e09 */
[----:B------:R-:W-:Y:S01]  /*1e00*/  IMAD.SHL.U32 R5, R5, 0x4, RZ ;  /* 0x0000000405057824 */ /* 0x000fe200078e00ff */
[----:B------:R-:W-:Y:S01]  /*1e10*/  UMOV UR4, 0x54442d19 ;  /* 0x54442d1900047882 */ /* 0x000fe20000000000 */
[----:B------:R-:W-:Y:S01]  /*1e20*/  UMOV UR5, 0x3bf921fb ;  /* 0x3bf921fb00057882 */ /* 0x000fe20000000000 */
[----:B------:R-:W-:Y:S02]  /*1e30*/  SHF.R.S32.HI R2, RZ, 0x1f, R8 ;  /* 0x0000001fff027819 */ /* 0x000fe40000011408 */
[----:B------:R-:W-:Y:S02]  /*1e40*/  ISETP.GE.AND P0, PT, R0, RZ, PT ;  /* 0x000000ff0000720c */ /* 0x000fe40003f06270 */
[C---:B------:R-:W-:Y:S02]  /*1e50*/  LOP3.LUT R4, R2.reuse, R5, RZ, 0x3c, !PT ;  /* 0x0000000502047212 */ /* 0x040fe400078e3cff */
[----:B------:R-:W-:-:S02]  /*1e60*/  LOP3.LUT R5, R2, R8, RZ, 0x3c, !PT ;  /* 0x0000000802057212 */ /* 0x000fc400078e3cff */
[----:B------:R-:W-:Y:S02]  /*1e70*/  SHF.R.U32.HI R9, RZ, 0x1e, R9 ;  /* 0x0000001eff097819 */ /* 0x000fe40000011609 */
[----:B------:R-:W0:Y:S01]  /*1e80*/  I2F.F64.S64 R2, R4 ;  /* 0x0000000400027312 */ /* 0x000e220000301c00 */
[C---:B------:R-:W-:Y:S02]  /*1e90*/  LOP3.LUT R0, R8.reuse, R0, RZ, 0x3c, !PT ;  /* 0x0000000008007212 */ /* 0x040fe400078e3cff */
[----:B------:R-:W-:Y:S02]  /*1ea0*/  LEA.HI R9, R8, R9, RZ, 0x1 ;  /* 0x0000000908097211 */ /* 0x000fe400078f08ff */
[----:B------:R-:W-:-:S03]  /*1eb0*/  ISETP.GE.AND P1, PT, R0, RZ, PT ;  /* 0x000000ff0000720c */ /* 0x000fc60003f26270 */
[----:B------:R-:W-:-:S04]  /*1ec0*/  IMAD.MOV R0, RZ, RZ, -R9 ;  /* 0x000000ffff007224 */ /* 0x000fc800078e0a09 */
[----:B------:R-:W-:Y:S01]  /*1ed0*/  @!P0 IMAD.MOV.U32 R9, RZ, RZ, R0 ;  /* 0x000000ffff098224 */ /* 0x000fe200078e0000 */
[----:B0-----:R-:W-:-:S10]  /*1ee0*/  DMUL R2, R2, UR4 ;  /* 0x0000000402027c28 */ /* 0x001fd40008000000 */
[----:B------:R-:W0:Y:S02]  /*1ef0*/  F2F.F32.F64 R2, R2 ;  /* 0x0000000200027310 */ /* 0x000e240000301000 */
[----:B0-----:R-:W-:-:S07]  /*1f00*/  FSEL R10, -R2, R2, !P1 ;  /* 0x00000002020a7208 */ /* 0x001fce0004800100 */
.L_x_16:
[----:B------:R-:W-:Y:S05]  /*1f10*/  BSYNC.RECONVERGENT B0 ;  /* 0x0000000000007941 */ /* 0x000fea0003800200 */
.L_x_15:
[----:B------:R-:W0:Y:S01]  /*1f20*/  LDCU UR4, c[0x3][0x5c] ;  /* 0x00c00b80ff0477ac */ /* 0x000e220008000800 */
[----:B------:R-:W1:Y:S01]  /*1f30*/  LDC.64 R2, c[0x3][0x58] ;  /* 0x00c01600ff027b82 */ /* 0x000e620000000a00 */
[----:B------:R-:W-:Y:S01]  /*1f40*/  LOP3.LUT R4, R9, 0x1, RZ, 0xc0, !PT ;  /* 0x0000000109047812 */ /* 0x000fe200078ec0ff */
[----:B------:R-:W-:Y:S02]  /*1f50*/  IMAD.MOV.U32 R0, RZ, RZ, 0x37cbac00 ;  /* 0x37cbac00ff007424 */ /* 0x000fe400078e00ff */
[----:B------:R-:W-:Y:S01]  /*1f60*/  FMUL R11, R10, R10 ;  /* 0x0000000a0a0b7220 */ /* 0x000fe20000400000 */
[----:B------:R-:W-:Y:S01]  /*1f70*/  MOV R14, 0x3effffff ;  /* 0x3effffff000e7802 */ /* 0x000fe20000000f00 */
[----:B------:R-:W-:Y:S01]  /*1f80*/  BSSY.RECONVERGENT B0, `(.L_x_20) ;  /* 0x0000027000007945 */ /* 0x000fe20003800200 */
[----:B------:R-:W-:Y:S01]  /*1f90*/  ISETP.NE.U32.AND P0, PT, R4, 0x1, PT ;  /* 0x000000010400780c */ /* 0x000fe20003f05070 */
[----:B------:R-:W-:Y:S01]  /*1fa0*/  FFMA R0, R11, R0, -0.0013887860113754868507 ;  /* 0xbab607ed0b007423 */ /* 0x000fe20000000000 */
[----:B------:R-:W-:Y:S01]  /*1fb0*/  IMAD.MOV.U32 R4, RZ, RZ, 0x3d2aaabb ;  /* 0x3d2aaabbff047424 */ /* 0x000fe200078e00ff */
[----:B------:R-:W-:-:S02]  /*1fc0*/  LOP3.LUT P1, RZ, R9, 0x2, RZ, 0xc0, !PT ;  /* 0x0000000209ff7812 */ /* 0x000fc4000782c0ff */
[----:B------:R-:W-:Y:S02]  /*1fd0*/  FSEL R14, -R14, -0.16666662693023681641, !P0 ;  /* 0xbe2aaaa80e0e7808 */ /* 0x000fe40004000100 */
[----:B------:R-:W-:Y:S02]  /*1fe0*/  FSEL R0, R0, -0.00019574658654164522886, !P0 ;  /* 0xb94d415300007808 */ /* 0x000fe40004000000 */
[----:B------:R-:W-:Y:S01]  /*1ff0*/  FSEL R4, R4, 0.0083327032625675201416, !P0 ;  /* 0x3c0885e404047808 */ /* 0x000fe20004000000 */
[----:B0-----:R-:W1:Y:S04]  /*2000*/  MUFU.RCP64H R5, UR4 ;  /* 0x0000000400057d08 */ /* 0x001e680008001800 */
[----:B------:R-:W-:Y:S01]  /*2010*/  FFMA R12, R11, R0, R4 ;  /* 0x000000000b0c7223 */ /* 0x000fe20000000004 */
[----:B------:R-:W-:Y:S01]  /*2020*/  IMAD.MOV.U32 R4, RZ, RZ, 0x1 ;  /* 0x00000001ff047424 */ /* 0x000fe200078e00ff */
[----:B------:R-:W-:-:S02]  /*2030*/  FSEL R0, R10, 1, P0 ;  /* 0x3f8000000a007808 */ /* 0x000fc40000000000 */
[----:B------:R-:W-:-:S03]  /*2040*/  FFMA R12, R11, R12, R14 ;  /* 0x0000000c0b0c7223 */ /* 0x000fc6000000000e */
[----:B------:R-:W-:-:S04]  /*2050*/  FFMA R11, R11, R0, RZ ;  /* 0x000000000b0b7223 */ /* 0x000fc800000000ff */
[----:B------:R-:W-:Y:S01]  /*2060*/  FFMA R0, R11, R12, R0 ;  /* 0x0000000c0b007223 */ /* 0x000fe20000000000 */
[----:B-1----:R-:W-:-:S03]  /*2070*/  DFMA R8, R4, -R2, 1 ;  /* 0x3ff000000408742b */ /* 0x002fc60000000802 */
[----:B------:R-:W-:-:S05]  /*2080*/  @P1 FADD R0, RZ, -R0 ;  /* 0x80000000ff001221 */ /* 0x000fca0000000000 */
[----:B------:R-:W-:-:S08]  /*2090*/  DFMA R8, R8, R8, R8 ;  /* 0x000000080808722b */ /* 0x000fd00000000008 */
[----:B------:R-:W-:Y:S01]  /*20a0*/  DFMA R8, R4, R8, R4 ;  /* 0x000000080408722b */ /* 0x000fe20000000004 */
[----:B------:R-:W0:Y:S07]  /*20b0*/  F2F.F64.F32 R4, R0 ;  /* 0x0000000000047310 */ /* 0x000e2e0000201800 */
[----:B------:R-:W-:-:S08]  /*20c0*/  DFMA R10, R8, -R2, 1 ;  /* 0x3ff00000080a742b */ /* 0x000fd00000000802 */
[----:B------:R-:W-:Y:S02]  /*20d0*/  DFMA R10, R8, R10, R8 ;  /* 0x0000000a080a722b */ /* 0x000fe40000000008 */
[----:B0-----:R-:W-:-:S08]  /*20e0*/  DADD R6, -R6, R4 ;  /* 0x0000000006067229 */ /* 0x001fd00000000104 */
        /* <DEDUP_REMOVED lines=14> */
[----:B------:R-:W-:Y:S01]  /*21d0*/  IMAD.MOV.U32 R2, RZ, RZ, R16 ;  /* 0x000000ffff027224 */ /* 0x000fe200078e0010 */
[----:B------:R-:W-:-:S07]  /*21e0*/  MOV R3, R17 ;  /* 0x0000001100037202 */ /* 0x000fce0000000f00 */
.L_x_21:
[----:B------:R-:W-:Y:S05]  /*21f0*/  BSYNC.RECONVERGENT B0 ;  /* 0x0000000000007941 */ /* 0x000fea0003800200 */
.L_x_20:
[----:B------:R-:W0:Y:S02]  /*2200*/  LDC R5, c[0x0][0x398] ;  /* 0x0000e600ff057b82 */ /* 0x000e240000000800 */
[----:B0-----:R-:W-:-:S05]  /*2210*/  IMAD.WIDE R26, R5, 0x8, R26 ;  /* 0x00000008051a7825 */ /* 0x001fca00078e021a */
[----:B------:R-:W-:Y:S01]  /*2220*/  STG.E.64 desc[UR6][R26.64], R2 ;  /* 0x000000021a007986 */ /* 0x000fe2000c101b06 */
[----:B------:R-:W-:Y:S05]  /*2230*/  EXIT ;  /* 0x000000000000794d */ /* 0x000fea0003800000 */
        .weak           $__internal_0_$__cuda_sm20_div_rn_f64_full
        .type           $__internal_0_$__cuda_sm20_div_rn_f64_full,@function
        .size           $__internal_0_$__cuda_sm20_div_rn_f64_full,(.L_x_28 - $__internal_0_$__cuda_sm20_div_rn_f64_full)
$__internal_0_$__cuda_sm20_div_rn_f64_full:
[C---:B------:R-:W-:Y:S01]  /*2240*/  FSETP.GEU.AND P0, PT, |R11|.reuse, 1.469367938527859385e-39, PT ;  /* 0x001000000b00780b */ /* 0x040fe20003f0e200 */
[----:B------:R-:W-:Y:S01]  /*2250*/  IMAD.MOV.U32 R14, RZ, RZ, 0x1 ;  /* 0x00000001ff0e7424 */ /* 0x000fe200078e00ff */
[----:B------:R-:W-:Y:S01]  /*2260*/  LOP3.LUT R8, R11, 0x800fffff, RZ, 0xc0, !PT ;  /* 0x800fffff0b087812 */ /* 0x000fe200078ec0ff */
[----:B------:R-:W-:Y:S01]  /*2270*/  IMAD.MOV.U32 R2, RZ, RZ, 0x1ca00000 ;  /* 0x1ca00000ff027424 */ /* 0x000fe200078e00ff */
[C---:B------:R-:W-:Y:S01]  /*2280*/  FSETP.GEU.AND P2, PT, |R13|.reuse, 1.469367938527859385e-39, PT ;  /* 0x001000000d00780b */ /* 0x040fe20003f4e200 */
[----:B------:R-:W-:Y:S01]  /*2290*/  BSSY.RECONVERGENT B1, `(.L_x_22) ;  /* 0x0000052000017945 */ /* 0x000fe20003800200 */
[----:B------:R-:W-:Y:S01]  /*22a0*/  LOP3.LUT R9, R8, 0x3ff00000, RZ, 0xfc, !PT ;  /* 0x3ff0000008097812 */ /* 0x000fe200078efcff */
[----:B------:R-:W-:Y:S01]  /*22b0*/  IMAD.MOV.U32 R8, RZ, RZ, R10 ;  /* 0x000000ffff087224 */ /* 0x000fe200078e000a */
[----:B------:R-:W-:Y:S02]  /*22c0*/  LOP3.LUT R0, R13, 0x7ff00000, RZ, 0xc0, !PT ;  /* 0x7ff000000d007812 */ /* 0x000fe400078ec0ff */
[----:B------:R-:W-:-:S03]  /*22d0*/  LOP3.LUT R3, R11, 0x7ff00000, RZ, 0xc0, !PT ;  /* 0x7ff000000b037812 */ /* 0x000fc600078ec0ff */
[----:B------:R-:W-:Y:S01]  /*22e0*/  @!P0 DMUL R8, R10, 8.98846567431157953865e+307 ;  /* 0x7fe000000a088828 */ /* 0x000fe20000000000 */
[----:B------:R-:W-:-:S03]  /*22f0*/  ISETP.GE.U32.AND P1, PT, R0, R3, PT ;  /* 0x000000030000720c */ /* 0x000fc60003f26070 */
[----:B------:R-:W-:Y:S01]  /*2300*/  @!P2 LOP3.LUT R5, R11, 0x7ff00000, RZ, 0xc0, !PT ;  /* 0x7ff000000b05a812 */ /* 0x000fe200078ec0ff */
[----:B------:R-:W-:Y:S01]  /*2310*/  @!P2 IMAD.MOV.U32 R30, RZ, RZ, RZ ;  /* 0x000000ffff1ea224 */ /* 0x000fe200078e00ff */
[----:B------:R-:W0:Y:S02]  /*2320*/  MUFU.RCP64H R15, R9 ;  /* 0x00000009000f7308 */ /* 0x000e240000001800 */
[----:B------:R-:W-:Y:S02]  /*2330*/  @!P2 ISETP.GE.U32.AND P3, PT, R0, R5, PT ;  /* 0x000000050000a20c */ /* 0x000fe40003f66070 */
[----:B------:R-:W-:Y:S02]  /*2340*/  @!P0 LOP3.LUT R3, R9, 0x7ff00000, RZ, 0xc0, !PT ;  /* 0x7ff0000009038812 */ /* 0x000fe400078ec0ff */
[----:B------:R-:W-:-:S04]  /*2350*/  @!P2 SEL R5, R2, 0x63400000, !P3 ;  /* 0x634000000205a807 */ /* 0x000fc80005800000 */
[----:B------:R-:W-:-:S04]  /*2360*/  @!P2 LOP3.LUT R5, R5, 0x80000000, R13, 0xf8, !PT ;  /* 0x800000000505a812 */ /* 0x000fc800078ef80d */
[----:B------:R-:W-:Y:S01]  /*2370*/  @!P2 LOP3.LUT R31, R5, 0x100000, RZ, 0xfc, !PT ;  /* 0x00100000051fa812 */ /* 0x000fe200078efcff */
[----:B------:R-:W-:Y:S01]  /*2380*/  IMAD.MOV.U32 R5, RZ, RZ, R0 ;  /* 0x000000ffff057224 */ /* 0x000fe200078e0000 */
[----:B0-----:R-:W-:-:S08]  /*2390*/  DFMA R16, R14, -R8, 1 ;  /* 0x3ff000000e10742b */ /* 0x001fd00000000808 */
[----:B------:R-:W-:-:S08]  /*23a0*/  DFMA R16, R16, R16, R16 ;  /* 0x000000101010722b */ /* 0x000fd00000000010 */
[----:B------:R-:W-:Y:S01]  /*23b0*/  DFMA R16, R14, R16, R14 ;  /* 0x000000100e10722b */ /* 0x000fe2000000000e */
[----:B------:R-:W-:Y:S01]  /*23c0*/  SEL R15, R2, 0x63400000, !P1 ;  /* 0x63400000020f7807 */ /* 0x000fe20004800000 */
[----:B------:R-:W-:-:S03]  /*23d0*/  IMAD.MOV.U32 R14, RZ, RZ, R12 ;  /* 0x000000ffff0e7224 */ /* 0x000fc600078e000c */
[----:B------:R-:W-:-:S03]  /*23e0*/  LOP3.LUT R15, R15, 0x800fffff, R13, 0xf8, !PT ;  /* 0x800fffff0f0f7812 */ /* 0x000fc600078ef80d */
[----:B------:R-:W-:-:S03]  /*23f0*/  DFMA R18, R16, -R8, 1 ;  /* 0x3ff000001012742b */ /* 0x000fc60000000808 */
[----:B------:R-:W-:-:S05]  /*2400*/  @!P2 DFMA R14, R14, 2, -R30 ;  /* 0x400000000e0ea82b */ /* 0x000fca000000081e */
[----:B------:R-:W-:-:S05]  /*2410*/  DFMA R18, R16, R18, R16 ;  /* 0x000000121012722b */ /* 0x000fca0000000010 */
[----:B------:R-:W-:-:S03]  /*2420*/  @!P2 LOP3.LUT R5, R15, 0x7ff00000, RZ, 0xc0, !PT ;  /* 0x7ff000000f05a812 */ /* 0x000fc600078ec0ff */
[----:B------:R-:W-:-:S08]  /*2430*/  DMUL R16, R18, R14 ;  /* 0x0000000e12107228 */ /* 0x000fd00000000000 */
[----:B------:R-:W-:-:S08]  /*2440*/  DFMA R30, R16, -R8, R14 ;  /* 0x80000008101e722b */ /* 0x000fd0000000000e */
[----:B------:R-:W-:Y:S01]  /*2450*/  DFMA R30, R18, R30, R16 ;  /* 0x0000001e121e722b */ /* 0x000fe20000000010 */
[----:B------:R-:W-:-:S04]  /*2460*/  IADD3 R16, PT, PT, R5, -0x1, RZ ;  /* 0xffffffff05107810 */ /* 0x000fc80007ffe0ff */
[----:B------:R-:W-:Y:S01]  /*2470*/  ISETP.GT.U32.AND P0, PT, R16, 0x7feffffe, PT ;  /* 0x7feffffe1000780c */ /* 0x000fe20003f04070 */
[----:B------:R-:W-:-:S05]  /*2480*/  VIADD R16, R3, 0xffffffff ;  /* 0xffffffff03107836 */ /* 0x000fca0000000000 */
[----:B------:R-:W-:-:S13]  /*2490*/  ISETP.GT.U32.OR P0, PT, R16, 0x7feffffe, P0 ;  /* 0x7feffffe1000780c */ /* 0x000fda0000704470 */
[----:B------:R-:W-:Y:S05]  /*24a0*/  @P0 BRA `(.L_x_23) ;  /* 0x00000000006c0947 */ /* 0x000fea0003800000 */
[----:B------:R-:W-:-:S04]  /*24b0*/  LOP3.LUT R5, R11, 0x7ff00000, RZ, 0xc0, !PT ;  /* 0x7ff000000b057812 */ /* 0x000fc800078ec0ff */
[CC--:B------:R-:W-:Y:S02]  /*24c0*/  VIADDMNMX R3, R0.reuse, -R5.reuse, 0xb9600000, !PT ;  /* 0xb960000000037446 */ /* 0x0c0fe40007800905 */
[----:B------:R-:W-:Y:S02]  /*24d0*/  ISETP.GE.U32.AND P0, PT, R0, R5, PT ;  /* 0x000000050000720c */ /* 0x000fe40003f06070 */
[----:B------:R-:W-:Y:S02]  /*24e0*/  VIMNMX R0, PT, PT, R3, 0x46a00000, PT ;  /* 0x46a0000003007848 */ /* 0x000fe40003fe0100 */
[----:B------:R-:W-:Y:S01]  /*24f0*/  SEL R3, R2, 0x63400000, !P0 ;  /* 0x6340000002037807 */ /* 0x000fe20004000000 */
[----:B------:R-:W-:-:S04]  /*2500*/  IMAD.MOV.U32 R2, RZ, RZ, RZ ;  /* 0x000000ffff027224 */ /* 0x000fc800078e00ff */
[----:B------:R-:W-:-:S04]  /*2510*/  IMAD.IADD R0, R0, 0x1, -R3 ;  /* 0x0000000100007824 */ /* 0x000fc800078e0a03 */
[----:B------:R-:W-:-:S06]  /*2520*/  VIADD R3, R0, 0x7fe00000 ;  /* 0x7fe0000000037836 */ /* 0x000fcc0000000000 */
[----:B------:R-:W-:-:S10]  /*2530*/  DMUL R16, R30, R2 ;  /* 0x000000021e107228 */ /* 0x000fd40000000000 */
[----:B------:R-:W-:-:S13]  /*2540*/  FSETP.GTU.AND P0, PT, |R17|, 1.469367938527859385e-39, PT ;  /* 0x001000001100780b */ /* 0x000fda0003f0c200 */
[----:B------:R-:W-:Y:S05]  /*2550*/  @P0 BRA `(.L_x_24) ;  /* 0x0000000000940947 */ /* 0x000fea0003800000 */
[----:B------:R-:W-:-:S06]  /*2560*/  DFMA R8, R30, -R8, R14 ;  /* 0x800000081e08722b */ /* 0x000fcc000000000e */
[----:B------:R-:W-:-:S04]  /*2570*/  IMAD.MOV.U32 R8, RZ, RZ, RZ ;  /* 0x000000ffff087224 */ /* 0x000fc800078e00ff */
[C---:B------:R-:W-:Y:S02]  /*2580*/  FSETP.NEU.AND P0, PT, R9.reuse, RZ, PT ;  /* 0x000000ff0900720b */ /* 0x040fe40003f0d000 */
[----:B------:R-:W-:-:S04]  /*2590*/  LOP3.LUT R11, R9, 0x80000000, R11, 0x48, !PT ;  /* 0x80000000090b7812 */ /* 0x000fc800078e480b */
[----:B------:R-:W-:-:S07]  /*25a0*/  LOP3.LUT R9, R11, R3, RZ, 0xfc, !PT ;  /* 0x000000030b097212 */ /* 0x000fce00078efcff */
[----:B------:R-:W-:Y:S05]  /*25b0*/  @!P0 BRA `(.L_x_24) ;  /* 0x00000000007c8947 */ /* 0x000fea0003800000 */
[----:B------:R-:W-:Y:S01]  /*25c0*/  IADD3 R3, PT, PT, -R0, RZ, RZ ;  /* 0x000000ff00037210 */ /* 0x000fe20007ffe1ff */
[----:B------:R-:W-:Y:S01]  /*25d0*/  IMAD.MOV.U32 R2, RZ, RZ, RZ ;  /* 0x000000ffff027224 */ /* 0x000fe200078e00ff */
[----:B------:R-:W-:-:S05]  /*25e0*/  DMUL.RP R8, R30, R8 ;  /* 0x000000081e087228 */ /* 0x000fca0000008000 */
[----:B------:R-:W-:-:S05]  /*25f0*/  DFMA R2, R16, -R2, R30 ;  /* 0x800000021002722b */ /* 0x000fca000000001e */
[----:B------:R-:W-:Y:S02]  /*2600*/  LOP3.LUT R11, R9, R11, RZ, 0x3c, !PT ;  /* 0x0000000b090b7212 */ /* 0x000fe400078e3cff */
[----:B------:R-:W-:-:S04]  /*2610*/  IADD3 R2, PT, PT, -R0, -0x43300000, RZ ;  /* 0xbcd0000000027810 */ /* 0x000fc80007ffe1ff */
[----:B------:R-:W-:-:S04]  /*2620*/  FSETP.NEU.AND P0, PT, |R3|, R2, PT ;  /* 0x000000020300720b */ /* 0x000fc80003f0d200 */
[----:B------:R-:W-:Y:S02]  /*2630*/  FSEL R16, R8, R16, !P0 ;  /* 0x0000001008107208 */ /* 0x000fe40004000000 */
[----:B------:R-:W-:Y:S01]  /*2640*/  FSEL R17, R11, R17, !P0 ;  /* 0x000000110b117208 */ /* 0x000fe20004000000 */
[----:B------:R-:W-:Y:S06]  /*2650*/  BRA `(.L_x_24) ;  /* 0x0000000000547947 */ /* 0x000fec0003800000 */
.L_x_23:
[----:B------:R-:W-:-:S14]  /*2660*/  DSETP.NAN.AND P0, PT, R12, R12, PT ;  /* 0x0000000c0c00722a */ /* 0x000fdc0003f08000 */
[----:B------:R-:W-:Y:S05]  /*2670*/  @P0 BRA `(.L_x_25) ;  /* 0x0000000000440947 */ /* 0x000fea0003800000 */
[----:B------:R-:W-:-:S14]  /*2680*/  DSETP.NAN.AND P0, PT, R10, R10, PT ;  /* 0x0000000a0a00722a */ /* 0x000fdc0003f08000 */
[----:B------:R-:W-:Y:S05]  /*2690*/  @P0 BRA `(.L_x_26) ;  /* 0x0000000000300947 */ /* 0x000fea0003800000 */
[----:B------:R-:W-:Y:S01]  /*26a0*/  ISETP.NE.AND P0, PT, R5, R3, PT ;  /* 0x000000030500720c */ /* 0x000fe20003f05270 */
[----:B------:R-:W-:Y:S02]  /*26b0*/  IMAD.MOV.U32 R16, RZ, RZ, 0x0 ;  /* 0x00000000ff107424 */ /* 0x000fe400078e00ff */
[----:B------:R-:W-:-:S10]  /*26c0*/  IMAD.MOV.U32 R17, RZ, RZ, -0x80000 ;  /* 0xfff80000ff117424 */ /* 0x000fd400078e00ff */
[----:B------:R-:W-:Y:S05]  /*26d0*/  @!P0 BRA `(.L_x_24) ;  /* 0x0000000000348947 */ /* 0x000fea0003800000 */
[----:B------:R-:W-:Y:S02]  /*26e0*/  ISETP.NE.AND P0, PT, R5, 0x7ff00000, PT ;  /* 0x7ff000000500780c */ /* 0x000fe40003f05270 */
[----:B------:R-:W-:Y:S02]  /*26f0*/  LOP3.LUT R17, R13, 0x80000000, R11, 0x48, !PT ;  /* 0x800000000d117812 */ /* 0x000fe400078e480b */
[----:B------:R-:W-:-:S13]  /*2700*/  ISETP.EQ.OR P0, PT, R3, RZ, !P0 ;  /* 0x000000ff0300720c */ /* 0x000fda0004702670 */
[----:B------:R-:W-:Y:S01]  /*2710*/  @P0 LOP3.LUT R0, R17, 0x7ff00000, RZ, 0xfc, !PT ;  /* 0x7ff0000011000812 */ /* 0x000fe200078efcff */
[----:B------:R-:W-:Y:S02]  /*2720*/  @!P0 IMAD.MOV.U32 R16, RZ, RZ, RZ ;  /* 0x000000ffff108224 */ /* 0x000fe400078e00ff */
[----:B------:R-:W-:Y:S01]  /*2730*/  @P0 IMAD.MOV.U32 R16, RZ, RZ, RZ ;  /* 0x000000ffff100224 */ /* 0x000fe200078e00ff */
[----:B------:R-:W-:Y:S01]  /*2740*/  @P0 MOV R17, R0 ;  /* 0x0000000000110202 */ /* 0x000fe20000000f00 */
[----:B------:R-:W-:Y:S06]  /*2750*/  BRA `(.L_x_24) ;  /* 0x0000000000147947 */ /* 0x000fec0003800000 */
.L_x_26:
[----:B------:R-:W-:Y:S01]  /*2760*/  LOP3.LUT R17, R11, 0x80000, RZ, 0xfc, !PT ;  /* 0x000800000b117812 */ /* 0x000fe200078efcff */
[----:B------:R-:W-:Y:S01]  /*2770*/  IMAD.MOV.U32 R16, RZ, RZ, R10 ;  /* 0x000000ffff107224 */ /* 0x000fe200078e000a */
[----:B------:R-:W-:Y:S06]  /*2780*/  BRA `(.L_x_24) ;  /* 0x0000000000087947 */ /* 0x000fec0003800000 */
.L_x_25:
[----:B------:R-:W-:Y:S01]  /*2790*/  LOP3.LUT R17, R13, 0x80000, RZ, 0xfc, !PT ;  /* 0x000800000d117812 */ /* 0x000fe200078efcff */
[----:B------:R-:W-:-:S07]  /*27a0*/  IMAD.MOV.U32 R16, RZ, RZ, R12 ;  /* 0x000000ffff107224 */ /* 0x000fce00078e000c */
.L_x_24:
[----:B------:R-:W-:Y:S05]  /*27b0*/  BSYNC.RECONVERGENT B1 ;  /* 0x0000000000017941 */ /* 0x000fea0003800200 */
.L_x_22:
[----:B------:R-:W-:Y:S02]  /*27c0*/  IMAD.MOV.U32 R2, RZ, RZ, R4 ;  /* 0x000000ffff027224 */ /* 0x000fe400078e0004 */
[----:B------:R-:W-:-:S04]  /*27d0*/  IMAD.MOV.U32 R3, RZ, RZ, 0x0 ;  /* 0x00000000ff037424 */ /* 0x000fc800078e00ff */
[----:B------:R-:W-:Y:S05]  /*27e0*/  RET.REL.NODEC R2 `(_Z10update_rhsPdS_S_i) ;  /* 0xffffffd802047950 */ /* 0x000fea0003c3ffff */
.L_x_27:
[----:B------:R-:W-:-:S00]  /*27f0*/  BRA `(.L_x_27) ;  /* 0xfffffffc00fc7947 */ /* 0x000fc0000383ffff */
[----:B------:R-:W-:-:S00]  /*2800*/  NOP ;  /* 0x0000000000007918 */ /* 0x000fc00000000000 */
[----:B------:R-:W-:-:S00]  /*2810*/  NOP ;  /* 0x0000000000007918 */ /* 0x000fc00000000000 */
[----:B------:R-:W-:-:S00]  /*2820*/  NOP ;  /* 0x0000000000007918 */ /* 0x000fc00000000000 */
[----:B------:R-:W-:-:S00]  /*2830*/  NOP ;  /* 0x0000000000007918 */ /* 0x000fc00000000000 */
[----:B------:R-:W-:-:S00]  /*2840*/  NOP ;  /* 0x0000000000007918 */ /* 0x000fc00000000000 */
[----:B------:R-:W-:-:S00]  /*2850*/  NOP ;  /* 0x0000000000007918 */ /* 0x000fc00000000000 */
[----:B------:R-:W-:-:S00]  /*2860*/  NOP ;  /* 0x0000000000007918 */ /* 0x000fc00000000000 */
[----:B------:R-:W-:-:S00]  /*2870*/  NOP ;  /* 0x0000000000007918 */ /* 0x000fc00000000000 */
.L_x_28:


//--------------------- .nv.global.init           --------------------------
	.section	.nv.global.init,"aw",@progbits
	.align	4
.nv.global.init:
	.type		__cudart_i2opi_f,@object
	.size		__cudart_i2opi_f,(.L_1 - __cudart_i2opi_f)
__cudart_i2opi_f:
        /*0000*/ 	.byte	0x41, 0x90, 0x43, 0x3c, 0x99, 0x95, 0x62, 0xdb, 0xc0, 0xdd, 0x34, 0xf5, 0xd1, 0x57, 0x27, 0xfc
        /*0010*/ 	.byte	0x29, 0x15, 0x44, 0x4e, 0x6e, 0x83, 0xf9, 0xa2
.L_1:


//--------------------- .nv.shared.reserved.0     --------------------------
	.section	.nv.shared.reserved.0,"aw",@nobits
	.weak		__nv_reservedSMEM_offset_0_alias
	.size		__nv_reservedSMEM_offset_0_alias, 0, 64
	.other		__nv_reservedSMEM_offset_0_alias,@"STO_CUDA_RESERVED_SHARED STV_DEFAULT"
__nv_reservedSMEM_offset_0_alias:
	.zero		0
	.zero		64


//--------------------- .nv.constant0._Z10update_rhsPdS_S_i --------------------------
	.section	.nv.constant0._Z10update_rhsPdS_S_i,"a",@progbits
	.sectionflags	@""
	.align	4
.nv.constant0._Z10update_rhsPdS_S_i:
	.zero		924


//--------------------- SYMBOLS --------------------------

	.type		.nv.reservedSmem.offset0,@object
	.size		.nv.reservedSmem.offset0,0x4
